	.target	sm_100a

	.elftype	@"ET_EXEC"


//--------------------- .note.nv.tkinfo           --------------------------
	.section	.note.nv.tkinfo,"",@"SHT_NOTE"
	.sectionflags	@"SHF_NOTE_NV_TKINFO"
	.tkinfo
        /*0018*/ 	.word	0x00000002
        /*0030*/ 	.string	""
        /*0030*/ 	.string	"ptxas"
        /*0030*/ 	.string	"Cuda compilation tools, release 13.0, V13.0.88"
        /*0030*/ 	.string	"Build cuda_13.0.r13.0/compiler.36424714_0"
        /*0030*/ 	.string	"-arch sm_100a -m 64 "



//--------------------- .note.nv.cuinfo           --------------------------
	.section	.note.nv.cuinfo,"",@"SHT_NOTE"
	.sectionflags	@"SHF_NOTE_NV_CUINFO"
        /*0018*/ 	.short	0x0002
        /*001a*/ 	.short	0x0064
        /*001c*/ 	.short	0x0082
	.zero		2


//--------------------- .nv.info                  --------------------------
	.section	.nv.info,"",@"SHT_CUDA_INFO"
	.align	4


	//----- nvinfo : EIATTR_REGCOUNT
	.align		4
        /*0000*/ 	.byte	0x04, 0x2f
        /*0002*/ 	.short	(.L_19 - .L_18)
	.align		4
.L_18:
        /*0004*/ 	.word	index@(_ZN7cutlass13device_kernelINS_4gemm6kernel13GemmUniversalIN4cute5tupleIJiiiiEEENS1_10collective13CollectiveMmaINS1_35MainloopSm100TmaUmmaWarpSpecializedILi6ELi2ELi2ENS5_IJNS4_1CILi2EEENSA_ILi1EEESC_EEEEENS5_IJNSA_ILi256EEENSA_ILi192EEENSA_ILi64EEEEEENS_10bfloat16_tENS5_IJlSC_lEEESJ_SK_NS4_8TiledMMAINS4_8MMA_AtomIJNS4_26SM100_MMA_F16BF16_2x1SM_SSISJ_SJ_fLi256ELi192ELNS4_4UMMA5MajorE0ELSP_0ELNSO_7ScaleInE0ELSQ_0EEEEEENS4_6LayoutINS5_IJSC_SC_SC_EEENS5_IJNSA_ILi0EEESV_SV_EEEEENS5_IJNS4_10UnderscoreESY_SY_EEEEENS4_18SM100_TMA_2SM_LOADENS4_14ComposedLayoutINS4_7SwizzleILi3ELi4ELi3EEENS4_18smem_ptr_flag_bitsILi16EEENST_INS5_IJNSA_ILi8EEESH_EEENS5_IJSH_SC_EEEEEEEvNS4_8identityES11_S1B_vS1C_EENS_8epilogue10collective18CollectiveEpilogueINS1E_23Sm100TmaWarpSpecializedILi3ELi2ELi64ELb1ELb0EEEJNS5_IJNSA_ILi128EEESG_SH_EEENS5_IJNST_IS1J_SC_EENST_ISH_SC_EEEEESJ_SK_SJ_SK_NS1E_6fusion15FusionCallbacksIS1I_NS1O_17LinearCombinationISJ_fSJ_fLNS_15FloatRoundStyleE2EEES1K_S1N_JEEENS4_5SM1004TMEM4LOAD26SM100_TMEM_LOAD_32dp32b64xENS4_13SM90_TMA_LOADES1B_NS4_39AutoVectorizingCopyWithAssumedAlignmentILi128EEENS4_14SM90_TMA_STOREES1B_S20_S20_EEEvvEEEEvNT_6ParamsE)
        /*0008*/ 	.word	0x000000ba


	//----- nvinfo : EIATTR_FRAME_SIZE
	.align		4
.L_19:
        /*000c*/ 	.byte	0x04, 0x11
        /*000e*/ 	.short	(.L_21 - .L_20)
	.align		4
.L_20:
        /*0010*/ 	.word	index@($__internal_2_$__cuda_sm10x_tcgen05_guardrail_trap_unallocated_columns_being_dealloced)
        /*0014*/ 	.word	0x00000000


	//----- nvinfo : EIATTR_FRAME_SIZE
	.align		4
.L_21:
        /*0018*/ 	.byte	0x04, 0x11
        /*001a*/ 	.short	(.L_23 - .L_22)
	.align		4
.L_22:
        /*001c*/ 	.word	index@($__internal_1_$__cuda_sm10x_tcgen05_guardrail_trap_phase_invalid_during_alloc)
        /*0020*/ 	.word	0x00000000


	//----- nvinfo : EIATTR_FRAME_SIZE
	.align		4
.L_23:
        /*0024*/ 	.byte	0x04, 0x11
        /*0026*/ 	.short	(.L_25 - .L_24)
	.align		4
.L_24:
        /*0028*/ 	.word	index@($__internal_0_$__cuda_sm10x_tcgen05_guardrail_trap_col_being_dealloced_not_returned_by_alloc)
        /*002c*/ 	.word	0x00000000


	//----- nvinfo : EIATTR_FRAME_SIZE
	.align		4
.L_25:
        /*0030*/ 	.byte	0x04, 0x11
        /*0032*/ 	.short	(.L_27 - .L_26)
	.align		4
.L_26:
        /*0034*/ 	.word	index@(_ZN7cutlass13device_kernelINS_4gemm6kernel13GemmUniversalIN4cute5tupleIJiiiiEEENS1_10collective13CollectiveMmaINS1_35MainloopSm100TmaUmmaWarpSpecializedILi6ELi2ELi2ENS5_IJNS4_1CILi2EEENSA_ILi1EEESC_EEEEENS5_IJNSA_ILi256EEENSA_ILi192EEENSA_ILi64EEEEEENS_10bfloat16_tENS5_IJlSC_lEEESJ_SK_NS4_8TiledMMAINS4_8MMA_AtomIJNS4_26SM100_MMA_F16BF16_2x1SM_SSISJ_SJ_fLi256ELi192ELNS4_4UMMA5MajorE0ELSP_0ELNSO_7ScaleInE0ELSQ_0EEEEEENS4_6LayoutINS5_IJSC_SC_SC_EEENS5_IJNSA_ILi0EEESV_SV_EEEEENS5_IJNS4_10UnderscoreESY_SY_EEEEENS4_18SM100_TMA_2SM_LOADENS4_14ComposedLayoutINS4_7SwizzleILi3ELi4ELi3EEENS4_18smem_ptr_flag_bitsILi16EEENST_INS5_IJNSA_ILi8EEESH_EEENS5_IJSH_SC_EEEEEEEvNS4_8identityES11_S1B_vS1C_EENS_8epilogue10collective18CollectiveEpilogueINS1E_23Sm100TmaWarpSpecializedILi3ELi2ELi64ELb1ELb0EEEJNS5_IJNSA_ILi128EEESG_SH_EEENS5_IJNST_IS1J_SC_EENST_ISH_SC_EEEEESJ_SK_SJ_SK_NS1E_6fusion15FusionCallbacksIS1I_NS1O_17LinearCombinationISJ_fSJ_fLNS_15FloatRoundStyleE2EEES1K_S1N_JEEENS4_5SM1004TMEM4LOAD26SM100_TMEM_LOAD_32dp32b64xENS4_13SM90_TMA_LOADES1B_NS4_39AutoVectorizingCopyWithAssumedAlignmentILi128EEENS4_14SM90_TMA_STOREES1B_S20_S20_EEEvvEEEEvNT_6ParamsE)
        /*0038*/ 	.word	0x00000000


	//----- nvinfo : EIATTR_MIN_STACK_SIZE
	.align		4
.L_27:
        /*003c*/ 	.byte	0x04, 0x12
        /*003e*/ 	.short	(.L_29 - .L_28)
	.align		4
.L_28:
        /*0040*/ 	.word	index@(_ZN7cutlass13device_kernelINS_4gemm6kernel13GemmUniversalIN4cute5tupleIJiiiiEEENS1_10collective13CollectiveMmaINS1_35MainloopSm100TmaUmmaWarpSpecializedILi6ELi2ELi2ENS5_IJNS4_1CILi2EEENSA_ILi1EEESC_EEEEENS5_IJNSA_ILi256EEENSA_ILi192EEENSA_ILi64EEEEEENS_10bfloat16_tENS5_IJlSC_lEEESJ_SK_NS4_8TiledMMAINS4_8MMA_AtomIJNS4_26SM100_MMA_F16BF16_2x1SM_SSISJ_SJ_fLi256ELi192ELNS4_4UMMA5MajorE0ELSP_0ELNSO_7ScaleInE0ELSQ_0EEEEEENS4_6LayoutINS5_IJSC_SC_SC_EEENS5_IJNSA_ILi0EEESV_SV_EEEEENS5_IJNS4_10UnderscoreESY_SY_EEEEENS4_18SM100_TMA_2SM_LOADENS4_14ComposedLayoutINS4_7SwizzleILi3ELi4ELi3EEENS4_18smem_ptr_flag_bitsILi16EEENST_INS5_IJNSA_ILi8EEESH_EEENS5_IJSH_SC_EEEEEEEvNS4_8identityES11_S1B_vS1C_EENS_8epilogue10collective18CollectiveEpilogueINS1E_23Sm100TmaWarpSpecializedILi3ELi2ELi64ELb1ELb0EEEJNS5_IJNSA_ILi128EEESG_SH_EEENS5_IJNST_IS1J_SC_EENST_ISH_SC_EEEEESJ_SK_SJ_SK_NS1E_6fusion15FusionCallbacksIS1I_NS1O_17LinearCombinationISJ_fSJ_fLNS_15FloatRoundStyleE2EEES1K_S1N_JEEENS4_5SM1004TMEM4LOAD26SM100_TMEM_LOAD_32dp32b64xENS4_13SM90_TMA_LOADES1B_NS4_39AutoVectorizingCopyWithAssumedAlignmentILi128EEENS4_14SM90_TMA_STOREES1B_S20_S20_EEEvvEEEEvNT_6ParamsE)
        /*0044*/ 	.word	0x00000000
.L_29:


//--------------------- .nv.compat                --------------------------
	.section	.nv.compat,"",@"SHT_CUDA_COMPAT_INFO"
	.align	4
        /*0000*/ 	.byte	0x02, 0x09, 0x01, 0x00, 0x02, 0x02, 0x02, 0x00, 0x02, 0x05, 0x05, 0x00, 0x03, 0x07, 0x01, 0x01
        /*0010*/ 	.byte	0x02, 0x03, 0x01, 0x00, 0x02, 0x06, 0x01, 0x00, 0x04, 0x0b, 0x08, 0x00, 0x09, 0x00, 0x00, 0x00
        /*0020*/ 	.byte	0x00, 0x00, 0x00, 0x00


//--------------------- .nv.info._ZN7cutlass13device_kernelINS_4gemm6kernel13GemmUniversalIN4cute5tupleIJiiiiEEENS1_10collective13CollectiveMmaINS1_35MainloopSm100TmaUmmaWarpSpecializedILi6ELi2ELi2ENS5_IJNS4_1CILi2EEENSA_ILi1EEESC_EEEEENS5_IJNSA_ILi256EEENSA_ILi192EEENSA_ILi64EEEEEENS_10bfloat16_tENS5_IJlSC_lEEESJ_SK_NS4_8TiledMMAINS4_8MMA_AtomIJNS4_26SM100_MMA_F16BF16_2x1SM_SSISJ_SJ_fLi256ELi192ELNS4_4UMMA5MajorE0ELSP_0ELNSO_7ScaleInE0ELSQ_0EEEEEENS4_6LayoutINS5_IJSC_SC_SC_EEENS5_IJNSA_ILi0EEESV_SV_EEEEENS5_IJNS4_10UnderscoreESY_SY_EEEEENS4_18SM100_TMA_2SM_LOADENS4_14ComposedLayoutINS4_7SwizzleILi3ELi4ELi3EEENS4_18smem_ptr_flag_bitsILi16EEENST_INS5_IJNSA_ILi8EEESH_EEENS5_IJSH_SC_EEEEEEEvNS4_8identityES11_S1B_vS1C_EENS_8epilogue10collective18CollectiveEpilogueINS1E_23Sm100TmaWarpSpecializedILi3ELi2ELi64ELb1ELb0EEEJNS5_IJNSA_ILi128EEESG_SH_EEENS5_IJNST_IS1J_SC_EENST_ISH_SC_EEEEESJ_SK_SJ_SK_NS1E_6fusion15FusionCallbacksIS1I_NS1O_17LinearCombinationISJ_fSJ_fLNS_15FloatRoundStyleE2EEES1K_S1N_JEEENS4_5SM1004TMEM4LOAD26SM100_TMEM_LOAD_32dp32b64xENS4_13SM90_TMA_LOADES1B_NS4_39AutoVectorizingCopyWithAssumedAlignmentILi128EEENS4_14SM90_TMA_STOREES1B_S20_S20_EEEvvEEEEvNT_6ParamsE --------------------------
	.section	.nv.info._ZN7cutlass13device_kernelINS_4gemm6kernel13GemmUniversalIN4cute5tupleIJiiiiEEENS1_10collective13CollectiveMmaINS1_35MainloopSm100TmaUmmaWarpSpecializedILi6ELi2ELi2ENS5_IJNS4_1CILi2EEENSA_ILi1EEESC_EEEEENS5_IJNSA_ILi256EEENSA_ILi192EEENSA_ILi64EEEEEENS_10bfloat16_tENS5_IJlSC_lEEESJ_SK_NS4_8TiledMMAINS4_8MMA_AtomIJNS4_26SM100_MMA_F16BF16_2x1SM_SSISJ_SJ_fLi256ELi192ELNS4_4UMMA5MajorE0ELSP_0ELNSO_7ScaleInE0ELSQ_0EEEEEENS4_6LayoutINS5_IJSC_SC_SC_EEENS5_IJNSA_ILi0EEESV_SV_EEEEENS5_IJNS4_10UnderscoreESY_SY_EEEEENS4_18SM100_TMA_2SM_LOADENS4_14ComposedLayoutINS4_7SwizzleILi3ELi4ELi3EEENS4_18smem_ptr_flag_bitsILi16EEENST_INS5_IJNSA_ILi8EEESH_EEENS5_IJSH_SC_EEEEEEEvNS4_8identityES11_S1B_vS1C_EENS_8epilogue10collective18CollectiveEpilogueINS1E_23Sm100TmaWarpSpecializedILi3ELi2ELi64ELb1ELb0EEEJNS5_IJNSA_ILi128EEESG_SH_EEENS5_IJNST_IS1J_SC_EENST_ISH_SC_EEEEESJ_SK_SJ_SK_NS1E_6fusion15FusionCallbacksIS1I_NS1O_17LinearCombinationISJ_fSJ_fLNS_15FloatRoundStyleE2EEES1K_S1N_JEEENS4_5SM1004TMEM4LOAD26SM100_TMEM_LOAD_32dp32b64xENS4_13SM90_TMA_LOADES1B_NS4_39AutoVectorizingCopyWithAssumedAlignmentILi128EEENS4_14SM90_TMA_STOREES1B_S20_S20_EEEvvEEEEvNT_6ParamsE,"",@"SHT_CUDA_INFO"
	.sectionflags	@""
	.align	4


	//----- nvinfo : EIATTR_CUDA_API_VERSION
	.align		4
        /*0000*/ 	.byte	0x04, 0x37
        /*0002*/ 	.short	(.L_31 - .L_30)
.L_30:
        /*0004*/ 	.word	0x00000082


	//----- nvinfo : EIATTR_KPARAM_INFO
	.align		4
.L_31:
        /*0008*/ 	.byte	0x04, 0x17
        /*000a*/ 	.short	(.L_33 - .L_32)
.L_32:
        /*000c*/ 	.word	0x00000000
        /*0010*/ 	.short	0x0000
        /*0012*/ 	.short	0x0000
        /*0014*/ 	.byte	0x00, 0xf0, 0x01, 0x20


	//----- nvinfo : EIATTR_AT_ENTRY_FRAGMENTS
	.align		4
.L_33:
        /*0018*/ 	.byte	0x04, 0x4f
        /*001a*/ 	.short	(.L_35 - .L_34)


	//   ....[0]....
.L_34:
        /*001c*/ 	.word	0x00000007


	//----- nvinfo : EIATTR_RESERVED_SMEM_USED
	.align		4
.L_35:
        /*0020*/ 	.byte	0x01, 0x41
	.zero		2


	//----- nvinfo : EIATTR_SPARSE_MMA_MASK
	.align		4
        /*0024*/ 	.byte	0x03, 0x50
        /*0026*/ 	.short	0x0000


	//----- nvinfo : EIATTR_TCGEN05_2CTA_USED
	.align		4
        /*0028*/ 	.byte	0x01, 0x52
	.zero		2


	//----- nvinfo : EIATTR_MAXREG_COUNT
	.align		4
        /*002c*/ 	.byte	0x03, 0x1b
        /*002e*/ 	.short	0x00ff


	//----- nvinfo : EIATTR_NUM_BARRIERS
	.align		4
        /*0030*/ 	.byte	0x02, 0x4c
        /*0032*/ 	.byte	0x07
	.zero		1


	//----- nvinfo : EIATTR_EXTERNS
	.align		4
        /*0034*/ 	.byte	0x04, 0x0f
        /*0036*/ 	.short	(.L_37 - .L_36)


	//   ....[0]....
	.align		4
.L_36:
        /*0038*/ 	.word	index@(__assertfail)


	//----- nvinfo : EIATTR_MERCURY_ISA_VERSION
	.align		4
.L_37:
        /*003c*/ 	.byte	0x03, 0x5f
        /*003e*/ 	.short	0x0101


	//----- nvinfo : EIATTR_INT_WARP_WIDE_INSTR_OFFSETS
	.align		4
        /*0040*/ 	.byte	0x04, 0x31
        /*0042*/ 	.short	(.L_39 - .L_38)


	//   ....[0]....
.L_38:
        /*0044*/ 	.word	0x00000cf0


	//   ....[1]....
        /*0048*/ 	.word	0x00000d90


	//   ....[2]....
        /*004c*/ 	.word	0x000020f0


	//   ....[3]....
        /*0050*/ 	.word	0x00003fd0


	//   ....[4]....
        /*0054*/ 	.word	0x00003ff0


	//   ....[5]....
        /*0058*/ 	.word	0x00004020


	//   ....[6]....
        /*005c*/ 	.word	0x00004950


	//   ....[7]....
        /*0060*/ 	.word	0x000049c0


	//   ....[8]....
        /*0064*/ 	.word	0x00004ac0


	//   ....[9]....
        /*0068*/ 	.word	0x00004b50


	//   ....[10]....
        /*006c*/ 	.word	0x00004d30


	//   ....[11]....
        /*0070*/ 	.word	0x00004e90


	//----- nvinfo : EIATTR_COOP_GROUP_MASK_REGIDS
	.align		4
.L_39:
        /*0074*/ 	.byte	0x04, 0x29
        /*0076*/ 	.short	(.L_41 - .L_40)


	//   ....[0]....
.L_40:
        /*0078*/ 	.word	0xffffffff


	//   ....[1]....
        /*007c*/ 	.word	0xffffffff


	//   ....[2]....
        /*0080*/ 	.word	0xffffffff


	//   ....[3]....
        /*0084*/ 	.word	0xffffffff


	//   ....[4]....
        /*0088*/ 	.word	0xffffffff


	//   ....[5]....
        /*008c*/ 	.word	0xffffffff


	//   ....[6]....
        /*0090*/ 	.word	0xffffffff


	//   ....[7]....
        /*0094*/ 	.word	0xffffffff


	//   ....[8]....
        /*0098*/ 	.word	0xffffffff


	//   ....[9]....
        /*009c*/ 	.word	0xffffffff


	//   ....[10]....
        /*00a0*/ 	.word	0xffffffff


	//   ....[11]....
        /*00a4*/ 	.word	0xffffffff


	//   ....[12]....
        /*00a8*/ 	.word	0xffffffff


	//   ....[13]....
        /*00ac*/ 	.word	0xffffffff


	//----- nvinfo : EIATTR_COOP_GROUP_INSTR_OFFSETS
	.align		4
.L_41:
        /*00b0*/ 	.byte	0x04, 0x28
        /*00b2*/ 	.short	(.L_43 - .L_42)


	//   ....[0]....
.L_42:
        /*00b4*/ 	.word	0x000000c0


	//   ....[1]....
        /*00b8*/ 	.word	0x00000500


	//   ....[2]....
        /*00bc*/ 	.word	0x000006c0


	//   ....[3]....
        /*00c0*/ 	.word	0x00000830


	//   ....[4]....
        /*00c4*/ 	.word	0x00000920


	//   ....[5]....
        /*00c8*/ 	.word	0x00000a80


	//   ....[6]....
        /*00cc*/ 	.word	0x00000bd0


	//   ....[7]....
        /*00d0*/ 	.word	0x00000e10


	//   ....[8]....
        /*00d4*/ 	.word	0x00001fd0


	//   ....[9]....
        /*00d8*/ 	.word	0x00002ed0


	//   ....[10]....
        /*00dc*/ 	.word	0x000033a0


	//   ....[11]....
        /*00e0*/ 	.word	0x000033d0


	//   ....[12]....
        /*00e4*/ 	.word	0x00003ee0


	//   ....[13]....
        /*00e8*/ 	.word	0x000040e0


	//----- nvinfo : EIATTR_VRC_CTA_INIT_COUNT
	.align		4
.L_43:
        /*00ec*/ 	.byte	0x02, 0x4a
        /*00ee*/ 	.byte	0x80
	.zero		1


	//----- nvinfo : EIATTR_SYSCALL_OFFSETS
	.align		4
        /*00f0*/ 	.byte	0x04, 0x46
        /*00f2*/ 	.short	(.L_45 - .L_44)


	//   ....[0]....
.L_44:
        /*00f4*/ 	.word	0x00005920


	//   ....[1]....
        /*00f8*/ 	.word	0x00005a10


	//   ....[2]....
        /*00fc*/ 	.word	0x00006390


	//   ....[3]....
        /*0100*/ 	.word	0x000077f0


	//   ....[4]....
        /*0104*/ 	.word	0x00008c20


	//----- nvinfo : EIATTR_MBARRIER_INSTR_OFFSETS
	.align		4
.L_45:
        /*0108*/ 	.byte	0x04, 0x39
        /*010a*/ 	.short	(.L_47 - .L_46)


	//   ....[0]....
.L_46:
        /*010c*/ 	.word	0x000005f0
        /*0110*/ 	.word	0x000000ff
        /*0114*/ 	.word	0x00000000
        /*0118*/ 	.short	0x0100
        /*011a*/ 	.byte	0x05
	.zero		1


	//   ....[1]....
        /*011c*/ 	.word	0x00000600
        /*0120*/ 	.word	0x000000ff
        /*0124*/ 	.word	0x00000030
        /*0128*/ 	.short	0x0100
        /*012a*/ 	.byte	0x05
	.zero		1


	//   ....[2]....
        /*012c*/ 	.word	0x00000610
        /*0130*/ 	.word	0x000000ff
        /*0134*/ 	.word	0x00000008
        /*0138*/ 	.short	0x0100
        /*013a*/ 	.byte	0x05
	.zero		1


	//   ....[3]....
        /*013c*/ 	.word	0x00000620
        /*0140*/ 	.word	0x000000ff
        /*0144*/ 	.word	0x00000038
        /*0148*/ 	.short	0x0100
        /*014a*/ 	.byte	0x05
	.zero		1


	//   ....[4]....
        /*014c*/ 	.word	0x00000630
        /*0150*/ 	.word	0x000000ff
        /*0154*/ 	.word	0x00000010
        /*0158*/ 	.short	0x0100
        /*015a*/ 	.byte	0x05
	.zero		1


	//   ....[5]....
        /*015c*/ 	.word	0x00000640
        /*0160*/ 	.word	0x000000ff
        /*0164*/ 	.word	0x00000040
        /*0168*/ 	.short	0x0100
        /*016a*/ 	.byte	0x05
	.zero		1


	//   ....[6]....
        /*016c*/ 	.word	0x00000650
        /*0170*/ 	.word	0x000000ff
        /*0174*/ 	.word	0x00000018
        /*0178*/ 	.short	0x0100
        /*017a*/ 	.byte	0x05
	.zero		1


	//   ....[7]....
        /*017c*/ 	.word	0x00000660
        /*0180*/ 	.word	0x000000ff
        /*0184*/ 	.word	0x00000048
        /*0188*/ 	.short	0x0100
        /*018a*/ 	.byte	0x05
	.zero		1


	//   ....[8]....
        /*018c*/ 	.word	0x00000670
        /*0190*/ 	.word	0x000000ff
        /*0194*/ 	.word	0x00000020
        /*0198*/ 	.short	0x0100
        /*019a*/ 	.byte	0x05
	.zero		1


	//   ....[9]....
        /*019c*/ 	.word	0x00000680
        /*01a0*/ 	.word	0x000000ff
        /*01a4*/ 	.word	0x00000050
        /*01a8*/ 	.short	0x0100
        /*01aa*/ 	.byte	0x05
	.zero		1


	//   ....[10]....
        /*01ac*/ 	.word	0x00000690
        /*01b0*/ 	.word	0x000000ff
        /*01b4*/ 	.word	0x00000028
        /*01b8*/ 	.short	0x0100
        /*01ba*/ 	.byte	0x05
	.zero		1


	//   ....[11]....
        /*01bc*/ 	.word	0x000006a0
        /*01c0*/ 	.word	0x000000ff
        /*01c4*/ 	.word	0x00000058
        /*01c8*/ 	.short	0x0100
        /*01ca*/ 	.byte	0x05
	.zero		1


	//   ....[12]....
        /*01cc*/ 	.word	0x000007c0
        /*01d0*/ 	.word	0x000000ff
        /*01d4*/ 	.word	0x00000060
        /*01d8*/ 	.short	0x0100
        /*01da*/ 	.byte	0x06
	.zero		1


	//   ....[13]....
        /*01dc*/ 	.word	0x000007d0
        /*01e0*/ 	.word	0x000000ff
        /*01e4*/ 	.word	0x00000078
        /*01e8*/ 	.short	0x0100
        /*01ea*/ 	.byte	0x06
	.zero		1


	//   ....[14]....
        /*01ec*/ 	.word	0x000007e0
        /*01f0*/ 	.word	0x000000ff
        /*01f4*/ 	.word	0x00000068
        /*01f8*/ 	.short	0x0100
        /*01fa*/ 	.byte	0x06
	.zero		1


	//   ....[15]....
        /*01fc*/ 	.word	0x000007f0
        /*0200*/ 	.word	0x000000ff
        /*0204*/ 	.word	0x00000080
        /*0208*/ 	.short	0x0100
        /*020a*/ 	.byte	0x06
	.zero		1


	//   ....[16]....
        /*020c*/ 	.word	0x00000800
        /*0210*/ 	.word	0x000000ff
        /*0214*/ 	.word	0x00000070
        /*0218*/ 	.short	0x0100
        /*021a*/ 	.byte	0x06
	.zero		1


	//   ....[17]....
        /*021c*/ 	.word	0x00000810
        /*0220*/ 	.word	0x000000ff
        /*0224*/ 	.word	0x00000088
        /*0228*/ 	.short	0x0100
        /*022a*/ 	.byte	0x06
	.zero		1


	//   ....[18]....
        /*022c*/ 	.word	0x000008f0
        /*0230*/ 	.word	0x000000ff
        /*0234*/ 	.word	0x00000090
        /*0238*/ 	.short	0x0100
        /*023a*/ 	.byte	0x05
	.zero		1


	//   ....[19]....
        /*023c*/ 	.word	0x00000900
        /*0240*/ 	.word	0x000000ff
        /*0244*/ 	.word	0x00000098
        /*0248*/ 	.short	0x0100
        /*024a*/ 	.byte	0x05
	.zero		1


	//   ....[20]....
        /*024c*/ 	.word	0x00000a30
        /*0250*/ 	.word	0x000000ff
        /*0254*/ 	.word	0x000000a0
        /*0258*/ 	.short	0x0100
        /*025a*/ 	.byte	0x05
	.zero		1


	//   ....[21]....
        /*025c*/ 	.word	0x00000a40
        /*0260*/ 	.word	0x000000ff
        /*0264*/ 	.word	0x000000b0
        /*0268*/ 	.short	0x0100
        /*026a*/ 	.byte	0x05
	.zero		1


	//   ....[22]....
        /*026c*/ 	.word	0x00000a50
        /*0270*/ 	.word	0x000000ff
        /*0274*/ 	.word	0x000000a8
        /*0278*/ 	.short	0x0100
        /*027a*/ 	.byte	0x05
	.zero		1


	//   ....[23]....
        /*027c*/ 	.word	0x00000a60
        /*0280*/ 	.word	0x000000ff
        /*0284*/ 	.word	0x000000b8
        /*0288*/ 	.short	0x0100
        /*028a*/ 	.byte	0x05
	.zero		1


	//   ....[24]....
        /*028c*/ 	.word	0x00000b80
        /*0290*/ 	.word	0x000000ff
        /*0294*/ 	.word	0x000000c0
        /*0298*/ 	.short	0x0100
        /*029a*/ 	.byte	0x06
	.zero		1


	//   ....[25]....
        /*029c*/ 	.word	0x00000b90
        /*02a0*/ 	.word	0x000000ff
        /*02a4*/ 	.word	0x000000d0
        /*02a8*/ 	.short	0x0100
        /*02aa*/ 	.byte	0x06
	.zero		1


	//   ....[26]....
        /*02ac*/ 	.word	0x00000ba0
        /*02b0*/ 	.word	0x000000ff
        /*02b4*/ 	.word	0x000000c8
        /*02b8*/ 	.short	0x0100
        /*02ba*/ 	.byte	0x06
	.zero		1


	//   ....[27]....
        /*02bc*/ 	.word	0x00000bb0
        /*02c0*/ 	.word	0x000000ff
        /*02c4*/ 	.word	0x000000d8
        /*02c8*/ 	.short	0x0100
        /*02ca*/ 	.byte	0x06
	.zero		1


	//   ....[28]....
        /*02cc*/ 	.word	0x00000ca0
        /*02d0*/ 	.word	0x000000ff
        /*02d4*/ 	.word	0x000000e0
        /*02d8*/ 	.short	0x0100
        /*02da*/ 	.byte	0x05
	.zero		1


	//   ....[29]....
        /*02dc*/ 	.word	0x00000cb0
        /*02e0*/ 	.word	0x000000ff
        /*02e4*/ 	.word	0x000000f0
        /*02e8*/ 	.short	0x0100
        /*02ea*/ 	.byte	0x05
	.zero		1


	//   ....[30]....
        /*02ec*/ 	.word	0x00000cc0
        /*02f0*/ 	.word	0x000000ff
        /*02f4*/ 	.word	0x000000e8
        /*02f8*/ 	.short	0x0100
        /*02fa*/ 	.byte	0x05
	.zero		1


	//   ....[31]....
        /*02fc*/ 	.word	0x00000cd0
        /*0300*/ 	.word	0x000000ff
        /*0304*/ 	.word	0x000000f8
        /*0308*/ 	.short	0x0100
        /*030a*/ 	.byte	0x05
	.zero		1


	//   ....[32]....
        /*030c*/ 	.word	0x00000dc0
        /*0310*/ 	.word	0x000000ff
        /*0314*/ 	.word	0x00000100
        /*0318*/ 	.short	0x0100
        /*031a*/ 	.byte	0x04
	.zero		1


	//   ....[33]....
        /*031c*/ 	.word	0x000017d0
        /*0320*/ 	.word	0x00000003
        /*0324*/ 	.word	0x000000f0
        /*0328*/ 	.short	0x010a
        /*032a*/ 	.byte	0xff
	.zero		1


	//   ....[34]....
        /*032c*/ 	.word	0x00001800
        /*0330*/ 	.word	0x00000003
        /*0334*/ 	.word	0x000000e0
        /*0338*/ 	.short	0x0101
        /*033a*/ 	.byte	0xff
	.zero		1


	//   ....[35]....
        /*033c*/ 	.word	0x00001910
        /*0340*/ 	.word	0x000000ff
        /*0344*/ 	.word	0x00000030
        /*0348*/ 	.short	0x010a
        /*034a*/ 	.byte	0x05
	.zero		1


	//   ....[36]....
        /*034c*/ 	.word	0x000019d0
        /*0350*/ 	.word	0x000000ff
        /*0354*/ 	.word	0x00000030
        /*0358*/ 	.short	0x010a
        /*035a*/ 	.byte	0x21
	.zero		1


	//   ....[37]....
        /*035c*/ 	.word	0x00001b80
        /*0360*/ 	.word	0x000000ff
        /*0364*/ 	.word	0x00000030
        /*0368*/ 	.short	0x010a
        /*036a*/ 	.byte	0x08
	.zero		1


	//   ....[38]....
        /*036c*/ 	.word	0x00001c80
        /*0370*/ 	.word	0x000000ff
        /*0374*/ 	.word	0x00000098
        /*0378*/ 	.short	0x0101
        /*037a*/ 	.byte	0x04
	.zero		1


	//   ....[39]....
        /*037c*/ 	.word	0x00001ca0
        /*0380*/ 	.word	0x000000ff
        /*0384*/ 	.word	0x00000030
        /*0388*/ 	.short	0x010a
        /*038a*/ 	.byte	0x05
	.zero		1


	//   ....[40]....
        /*038c*/ 	.word	0x00001d20
        /*0390*/ 	.word	0x000000ff
        /*0394*/ 	.word	0x00000030
        /*0398*/ 	.short	0x010a
        /*039a*/ 	.byte	0x11
	.zero		1


	//   ....[41]....
        /*039c*/ 	.word	0x00001eb0
        /*03a0*/ 	.word	0x000000ff
        /*03a4*/ 	.word	0x00000030
        /*03a8*/ 	.short	0x010a
        /*03aa*/ 	.byte	0x08
	.zero		1


	//   ....[42]....
        /*03ac*/ 	.word	0x00002000
        /*03b0*/ 	.word	0x00000002
        /*03b4*/ 	.word	0x000000a0
        /*03b8*/ 	.short	0x010a
        /*03ba*/ 	.byte	0xff
	.zero		1


	//   ....[43]....
        /*03bc*/ 	.word	0x000020c0
        /*03c0*/ 	.word	0x00000002
        /*03c4*/ 	.word	0x00000000
        /*03c8*/ 	.short	0x0101
        /*03ca*/ 	.byte	0xff
	.zero		1


	//   ....[44]....
        /*03cc*/ 	.word	0x00002620
        /*03d0*/ 	.word	0x000000ff
        /*03d4*/ 	.word	0x00000000
        /*03d8*/ 	.short	0x010a
        /*03da*/ 	.byte	0x05
	.zero		1


	//   ....[45]....
        /*03dc*/ 	.word	0x000026b0
        /*03e0*/ 	.word	0x000000ff
        /*03e4*/ 	.word	0x00000000
        /*03e8*/ 	.short	0x010a
        /*03ea*/ 	.byte	0x05
	.zero		1


	//   ....[46]....
        /*03ec*/ 	.word	0x00002740
        /*03f0*/ 	.word	0x000000ff
        /*03f4*/ 	.word	0x00000000
        /*03f8*/ 	.short	0x010a
        /*03fa*/ 	.byte	0x05
	.zero		1


	//   ....[47]....
        /*03fc*/ 	.word	0x000027d0
        /*0400*/ 	.word	0x000000ff
        /*0404*/ 	.word	0x00000000
        /*0408*/ 	.short	0x010a
        /*040a*/ 	.byte	0x05
	.zero		1


	//   ....[48]....
        /*040c*/ 	.word	0x00002860
        /*0410*/ 	.word	0x000000ff
        /*0414*/ 	.word	0x00000000
        /*0418*/ 	.short	0x010a
        /*041a*/ 	.byte	0x05
	.zero		1


	//   ....[49]....
        /*041c*/ 	.word	0x00002900
        /*0420*/ 	.word	0x00000000
        /*0424*/ 	.word	0x00000000
        /*0428*/ 	.short	0x010a
        /*042a*/ 	.byte	0xff
	.zero		1


	//   ....[50]....
        /*042c*/ 	.word	0x00002a30
        /*0430*/ 	.word	0x00000000
        /*0434*/ 	.word	0x000000e0
        /*0438*/ 	.short	0x010a
        /*043a*/ 	.byte	0xff
	.zero		1


	//   ....[51]....
        /*043c*/ 	.word	0x00002aa0
        /*0440*/ 	.word	0x00000004
        /*0444*/ 	.word	0x00000000
        /*0448*/ 	.short	0x0101
        /*044a*/ 	.byte	0xff
	.zero		1


	//   ....[52]....
        /*044c*/ 	.word	0x00002ac0
        /*0450*/ 	.word	0x000000ff
        /*0454*/ 	.word	0x000000b0
        /*0458*/ 	.short	0x010a
        /*045a*/ 	.byte	0x05
	.zero		1


	//   ....[53]....
        /*045c*/ 	.word	0x00002be0
        /*0460*/ 	.word	0x00000000
        /*0464*/ 	.word	0x000000a0
        /*0468*/ 	.short	0x010a
        /*046a*/ 	.byte	0xff
	.zero		1


	//   ....[54]....
        /*046c*/ 	.word	0x00002ce0
        /*0470*/ 	.word	0x00000000
        /*0474*/ 	.word	0x00000000
        /*0478*/ 	.short	0x0101
        /*047a*/ 	.byte	0xff
	.zero		1


	//   ....[55]....
        /*047c*/ 	.word	0x00002d70
        /*0480*/ 	.word	0x000000ff
        /*0484*/ 	.word	0x000000b0
        /*0488*/ 	.short	0x0106
        /*048a*/ 	.byte	0x05
	.zero		1


	//   ....[56]....
        /*048c*/ 	.word	0x00002d90
        /*0490*/ 	.word	0x000000ff
        /*0494*/ 	.word	0x000000b0
        /*0498*/ 	.short	0x010a
        /*049a*/ 	.byte	0x05
	.zero		1


	//   ....[57]....
        /*049c*/ 	.word	0x00002e20
        /*04a0*/ 	.word	0x000000ff
        /*04a4*/ 	.word	0x000000b0
        /*04a8*/ 	.short	0x0106
        /*04aa*/ 	.byte	0x04
	.zero		1


	//   ....[58]....
        /*04ac*/ 	.word	0x00002e60
        /*04b0*/ 	.word	0x00000000
        /*04b4*/ 	.word	0x000000b0
        /*04b8*/ 	.short	0x010a
        /*04ba*/ 	.byte	0xff
	.zero		1


	//   ....[59]....
        /*04bc*/ 	.word	0x000030a0
        /*04c0*/ 	.word	0x000000ff
        /*04c4*/ 	.word	0x00000008
        /*04c8*/ 	.short	0x010a
        /*04ca*/ 	.byte	0x04
	.zero		1


	//   ....[60]....
        /*04cc*/ 	.word	0x000030c0
        /*04d0*/ 	.word	0x000000ff
        /*04d4*/ 	.word	0x00000008
        /*04d8*/ 	.short	0x010a
        /*04da*/ 	.byte	0x04
	.zero		1


	//   ....[61]....
        /*04dc*/ 	.word	0x00003250
        /*04e0*/ 	.word	0x000000ff
        /*04e4*/ 	.word	0x00000008
        /*04e8*/ 	.short	0x010a
        /*04ea*/ 	.byte	0x04
	.zero		1


	//   ....[62]....
        /*04ec*/ 	.word	0x00003270
        /*04f0*/ 	.word	0x000000ff
        /*04f4*/ 	.word	0x00000008
        /*04f8*/ 	.short	0x010a
        /*04fa*/ 	.byte	0x04
	.zero		1


	//   ....[63]....
        /*04fc*/ 	.word	0x00003330
        /*0500*/ 	.word	0x000000ff
        /*0504*/ 	.word	0x00000000
        /*0508*/ 	.short	0x0101
        /*050a*/ 	.byte	0x05
	.zero		1


	//   ....[64]....
        /*050c*/ 	.word	0x00003670
        /*0510*/ 	.word	0x00000000
        /*0514*/ 	.word	0x000000a0
        /*0518*/ 	.short	0x010a
        /*051a*/ 	.byte	0xff
	.zero		1


	//   ....[65]....
        /*051c*/ 	.word	0x00003730
        /*0520*/ 	.word	0x00000000
        /*0524*/ 	.word	0x00000000
        /*0528*/ 	.short	0x0101
        /*052a*/ 	.byte	0xff
	.zero		1


	//   ....[66]....
        /*052c*/ 	.word	0x000037f0
        /*0530*/ 	.word	0x000000ff
        /*0534*/ 	.word	0x00000000
        /*0538*/ 	.short	0x010a
        /*053a*/ 	.byte	0x05
	.zero		1


	//   ....[67]....
        /*053c*/ 	.word	0x00003800
        /*0540*/ 	.word	0x000000ff
        /*0544*/ 	.word	0x000000d0
        /*0548*/ 	.short	0x010a
        /*054a*/ 	.byte	0x13
	.zero		1


	//   ....[68]....
        /*054c*/ 	.word	0x000038b0
        /*0550*/ 	.word	0x000000ff
        /*0554*/ 	.word	0x00000000
        /*0558*/ 	.short	0x010a
        /*055a*/ 	.byte	0x07
	.zero		1


	//   ....[69]....
        /*055c*/ 	.word	0x000039e0
        /*0560*/ 	.word	0x000000ff
        /*0564*/ 	.word	0x00000000
        /*0568*/ 	.short	0x010a
        /*056a*/ 	.byte	0x1a
	.zero		1


	//   ....[70]....
        /*056c*/ 	.word	0x00003ce0
        /*0570*/ 	.word	0x000000ff
        /*0574*/ 	.word	0x00000000
        /*0578*/ 	.short	0x010a
        /*057a*/ 	.byte	0x05
	.zero		1


	//   ....[71]....
        /*057c*/ 	.word	0x00003d80
        /*0580*/ 	.word	0x00000000
        /*0584*/ 	.word	0x00000000
        /*0588*/ 	.short	0x010a
        /*058a*/ 	.byte	0xff
	.zero		1


	//   ....[72]....
        /*058c*/ 	.word	0x00003dc0
        /*0590*/ 	.word	0x00000000
        /*0594*/ 	.word	0x00000000
        /*0598*/ 	.short	0x010a
        /*059a*/ 	.byte	0xff
	.zero		1


	//   ....[73]....
        /*059c*/ 	.word	0x00003e30
        /*05a0*/ 	.word	0x000000ff
        /*05a4*/ 	.word	0x00000000
        /*05a8*/ 	.short	0x0101
        /*05aa*/ 	.byte	0x05
	.zero		1


	//   ....[74]....
        /*05ac*/ 	.word	0x00003e70
        /*05b0*/ 	.word	0x000000ff
        /*05b4*/ 	.word	0x00000100
        /*05b8*/ 	.short	0x010a
        /*05ba*/ 	.byte	0x0b
	.zero		1


	//   ....[75]....
        /*05bc*/ 	.word	0x00003ed0
        /*05c0*/ 	.word	0x000000ff
        /*05c4*/ 	.word	0x00000000
        /*05c8*/ 	.short	0x0101
        /*05ca*/ 	.byte	0x05
	.zero		1


	//   ....[76]....
        /*05cc*/ 	.word	0x00004300
        /*05d0*/ 	.word	0x00000000
        /*05d4*/ 	.word	0x000000a0
        /*05d8*/ 	.short	0x010a
        /*05da*/ 	.byte	0xff
	.zero		1


	//   ....[77]....
        /*05dc*/ 	.word	0x000043c0
        /*05e0*/ 	.word	0x00000000
        /*05e4*/ 	.word	0x00000000
        /*05e8*/ 	.short	0x0101
        /*05ea*/ 	.byte	0xff
	.zero		1


	//   ....[78]....
        /*05ec*/ 	.word	0x000046e0
        /*05f0*/ 	.word	0x000000ff
        /*05f4*/ 	.word	0x00000098
        /*05f8*/ 	.short	0x010a
        /*05fa*/ 	.byte	0x06
	.zero		1


	//   ....[79]....
        /*05fc*/ 	.word	0x000048d0
        /*0600*/ 	.word	0x000000ff
        /*0604*/ 	.word	0x00000078
        /*0608*/ 	.short	0x010a
        /*060a*/ 	.byte	0x06
	.zero		1


	//   ....[80]....
        /*060c*/ 	.word	0x00004a60
        /*0610*/ 	.word	0x000000ff
        /*0614*/ 	.word	0x00000060
        /*0618*/ 	.short	0x010b
        /*061a*/ 	.byte	0x06
	.zero		1


	//   ....[81]....
        /*061c*/ 	.word	0x00004a70
        /*0620*/ 	.word	0x000000ff
        /*0624*/ 	.word	0x00000000
        /*0628*/ 	.short	0x0101
        /*062a*/ 	.byte	0x08
	.zero		1


	//   ....[82]....
        /*062c*/ 	.word	0x00004a80
        /*0630*/ 	.word	0x000000ff
        /*0634*/ 	.word	0x00000080
        /*0638*/ 	.short	0x010a
        /*063a*/ 	.byte	0x06
	.zero		1


	//   ....[83]....
        /*063c*/ 	.word	0x00004c20
        /*0640*/ 	.word	0x000000ff
        /*0644*/ 	.word	0x00000068
        /*0648*/ 	.short	0x010b
        /*064a*/ 	.byte	0x06
	.zero		1


	//   ....[84]....
        /*064c*/ 	.word	0x00004c90
        /*0650*/ 	.word	0x000000ff
        /*0654*/ 	.word	0x00000000
        /*0658*/ 	.short	0x0101
        /*065a*/ 	.byte	0x08
	.zero		1


	//   ....[85]....
        /*065c*/ 	.word	0x00004cc0
        /*0660*/ 	.word	0x000000ff
        /*0664*/ 	.word	0x00000088
        /*0668*/ 	.short	0x010a
        /*066a*/ 	.byte	0x06
	.zero		1


	//   ....[86]....
        /*066c*/ 	.word	0x00004ed0
        /*0670*/ 	.word	0x000000ff
        /*0674*/ 	.word	0x00000070
        /*0678*/ 	.short	0x010b
        /*067a*/ 	.byte	0x06
	.zero		1


	//   ....[87]....
        /*067c*/ 	.word	0x00004ef0
        /*0680*/ 	.word	0x000000ff
        /*0684*/ 	.word	0x00000000
        /*0688*/ 	.short	0x0101
        /*068a*/ 	.byte	0x07
	.zero		1


	//   ....[88]....
        /*068c*/ 	.word	0x00004f20
        /*0690*/ 	.word	0x000000ff
        /*0694*/ 	.word	0x00000078
        /*0698*/ 	.short	0x010a
        /*069a*/ 	.byte	0x06
	.zero		1


	//   ....[89]....
        /*069c*/ 	.word	0x00004f40
        /*06a0*/ 	.word	0x000000ff
        /*06a4*/ 	.word	0x00000080
        /*06a8*/ 	.short	0x010a
        /*06aa*/ 	.byte	0x06
	.zero		1


	//   ....[90]....
        /*06ac*/ 	.word	0x00004f80
        /*06b0*/ 	.word	0x00000000
        /*06b4*/ 	.word	0x00000088
        /*06b8*/ 	.short	0x010a
        /*06ba*/ 	.byte	0xff
	.zero		1


	//   ....[91]....
        /*06bc*/ 	.word	0x000052e0
        /*06c0*/ 	.word	0x00000000
        /*06c4*/ 	.word	0x000000a0
        /*06c8*/ 	.short	0x010a
        /*06ca*/ 	.byte	0xff
	.zero		1


	//   ....[92]....
        /*06cc*/ 	.word	0x000053f0
        /*06d0*/ 	.word	0x00000000
        /*06d4*/ 	.word	0x00000000
        /*06d8*/ 	.short	0x0101
        /*06da*/ 	.byte	0xff
	.zero		1


	//   ....[93]....
        /*06dc*/ 	.word	0x00005ea0
        /*06e0*/ 	.word	0x000000ff
        /*06e4*/ 	.word	0x00000060
        /*06e8*/ 	.short	0x010a
        /*06ea*/ 	.byte	0x30
	.zero		1


	//   ....[94]....
        /*06ec*/ 	.word	0x00005f80
        /*06f0*/ 	.word	0x000000b7
        /*06f4*/ 	.word	0x000000c0
        /*06f8*/ 	.short	0x010a
        /*06fa*/ 	.byte	0xff
	.zero		1


	//   ....[95]....
        /*06fc*/ 	.word	0x00006140
        /*0700*/ 	.word	0x000000ff
        /*0704*/ 	.word	0x00000060
        /*0708*/ 	.short	0x010a
        /*070a*/ 	.byte	0x30
	.zero		1


	//   ....[96]....
        /*070c*/ 	.word	0x00006270
        /*0710*/ 	.word	0x000000b7
        /*0714*/ 	.word	0x000000c0
        /*0718*/ 	.short	0x010a
        /*071a*/ 	.byte	0xff
	.zero		1


	//   ....[97]....
        /*071c*/ 	.word	0x00007490
        /*0720*/ 	.word	0x00000000
        /*0724*/ 	.word	0x00000000
        /*0728*/ 	.short	0x0101
        /*072a*/ 	.byte	0xff
	.zero		1


	//   ....[98]....
        /*072c*/ 	.word	0x000074a0
        /*0730*/ 	.word	0x00000003
        /*0734*/ 	.word	0x00000060
        /*0738*/ 	.short	0x010a
        /*073a*/ 	.byte	0xff
	.zero		1


	//   ....[99]....
        /*073c*/ 	.word	0x00007580
        /*0740*/ 	.word	0x00000003
        /*0744*/ 	.word	0x00000060
        /*0748*/ 	.short	0x010a
        /*074a*/ 	.byte	0xff
	.zero		1


	//   ....[100]....
        /*074c*/ 	.word	0x000088d0
        /*0750*/ 	.word	0x00000000
        /*0754*/ 	.word	0x00000000
        /*0758*/ 	.short	0x0101
        /*075a*/ 	.byte	0xff
	.zero		1


	//   ....[101]....
        /*075c*/ 	.word	0x000088e0
        /*0760*/ 	.word	0x00000004
        /*0764*/ 	.word	0x00000060
        /*0768*/ 	.short	0x010a
        /*076a*/ 	.byte	0xff
	.zero		1


	//   ....[102]....
        /*076c*/ 	.word	0x000089c0
        /*0770*/ 	.word	0x00000004
        /*0774*/ 	.word	0x00000060
        /*0778*/ 	.short	0x010a
        /*077a*/ 	.byte	0xff
	.zero		1


	//   ....[103]....
        /*077c*/ 	.word	0x00008e50
        /*0780*/ 	.word	0x000000b7
        /*0784*/ 	.word	0x00000000
        /*0788*/ 	.short	0x0101
        /*078a*/ 	.byte	0xff
	.zero		1


	//   ....[104]....
        /*078c*/ 	.word	0x00009d40
        /*0790*/ 	.word	0x00000000
        /*0794*/ 	.word	0x00000000
        /*0798*/ 	.short	0x0101
        /*079a*/ 	.byte	0xff
	.zero		1


	//   ....[105]....
        /*079c*/ 	.word	0x00009fb0
        /*07a0*/ 	.word	0x000000ff
        /*07a4*/ 	.word	0x00000000
        /*07a8*/ 	.short	0x0101
        /*07aa*/ 	.byte	0x04
	.zero		1


	//   ....[106]....
        /*07ac*/ 	.word	0x00009fd0
        /*07b0*/ 	.word	0x00000003
        /*07b4*/ 	.word	0x000000f0
        /*07b8*/ 	.short	0x010a
        /*07ba*/ 	.byte	0xff
	.zero		1


	//   ....[107]....
        /*07bc*/ 	.word	0x0000a030
        /*07c0*/ 	.word	0x00000002
        /*07c4*/ 	.word	0x00000030
        /*07c8*/ 	.short	0x010a
        /*07ca*/ 	.byte	0xff
	.zero		1


	//   ....[108]....
        /*07cc*/ 	.word	0x0000a090
        /*07d0*/ 	.word	0x00000002
        /*07d4*/ 	.word	0x00000030
        /*07d8*/ 	.short	0x010a
        /*07da*/ 	.byte	0xff
	.zero		1


	//   ....[109]....
        /*07dc*/ 	.word	0x0000a0e0
        /*07e0*/ 	.word	0x00000002
        /*07e4*/ 	.word	0x000000a0
        /*07e8*/ 	.short	0x010a
        /*07ea*/ 	.byte	0xff
	.zero		1


	//   ....[110]....
        /*07ec*/ 	.word	0x0000a140
        /*07f0*/ 	.word	0x00000000
        /*07f4*/ 	.word	0x00000000
        /*07f8*/ 	.short	0x010a
        /*07fa*/ 	.byte	0xff
	.zero		1


	//   ....[111]....
        /*07fc*/ 	.word	0x0000a1a0
        /*0800*/ 	.word	0x00000000
        /*0804*/ 	.word	0x00000000
        /*0808*/ 	.short	0x010a
        /*080a*/ 	.byte	0xff
	.zero		1


	//   ....[112]....
        /*080c*/ 	.word	0x0000a200
        /*0810*/ 	.word	0x00000000
        /*0814*/ 	.word	0x00000000
        /*0818*/ 	.short	0x010a
        /*081a*/ 	.byte	0xff
	.zero		1


	//   ....[113]....
        /*081c*/ 	.word	0x0000a260
        /*0820*/ 	.word	0x00000000
        /*0824*/ 	.word	0x00000000
        /*0828*/ 	.short	0x010a
        /*082a*/ 	.byte	0xff
	.zero		1


	//   ....[114]....
        /*082c*/ 	.word	0x0000a2c0
        /*0830*/ 	.word	0x00000000
        /*0834*/ 	.word	0x00000000
        /*0838*/ 	.short	0x010a
        /*083a*/ 	.byte	0xff
	.zero		1


	//   ....[115]....
        /*083c*/ 	.word	0x0000a310
        /*0840*/ 	.word	0x00000000
        /*0844*/ 	.word	0x000000e0
        /*0848*/ 	.short	0x010a
        /*084a*/ 	.byte	0xff
	.zero		1


	//   ....[116]....
        /*084c*/ 	.word	0x0000a370
        /*0850*/ 	.word	0x00000000
        /*0854*/ 	.word	0x000000b0
        /*0858*/ 	.short	0x010a
        /*085a*/ 	.byte	0xff
	.zero		1


	//   ....[117]....
        /*085c*/ 	.word	0x0000a3c0
        /*0860*/ 	.word	0x00000000
        /*0864*/ 	.word	0x000000a0
        /*0868*/ 	.short	0x010a
        /*086a*/ 	.byte	0xff
	.zero		1


	//   ....[118]....
        /*086c*/ 	.word	0x0000a420
        /*0870*/ 	.word	0x00000000
        /*0874*/ 	.word	0x000000b0
        /*0878*/ 	.short	0x010a
        /*087a*/ 	.byte	0xff
	.zero		1


	//   ....[119]....
        /*087c*/ 	.word	0x0000a480
        /*0880*/ 	.word	0x00000004
        /*0884*/ 	.word	0x00000008
        /*0888*/ 	.short	0x010a
        /*088a*/ 	.byte	0xff
	.zero		1


	//   ....[120]....
        /*088c*/ 	.word	0x0000a560
        /*0890*/ 	.word	0x00000002
        /*0894*/ 	.word	0x00000008
        /*0898*/ 	.short	0x010a
        /*089a*/ 	.byte	0xff
	.zero		1


	//   ....[121]....
        /*089c*/ 	.word	0x0000a5b0
        /*08a0*/ 	.word	0x00000000
        /*08a4*/ 	.word	0x000000a0
        /*08a8*/ 	.short	0x010a
        /*08aa*/ 	.byte	0xff
	.zero		1


	//   ....[122]....
        /*08ac*/ 	.word	0x0000a610
        /*08b0*/ 	.word	0x00000000
        /*08b4*/ 	.word	0x000000d0
        /*08b8*/ 	.short	0x010a
        /*08ba*/ 	.byte	0xff
	.zero		1


	//   ....[123]....
        /*08bc*/ 	.word	0x0000a670
        /*08c0*/ 	.word	0x00000000
        /*08c4*/ 	.word	0x00000000
        /*08c8*/ 	.short	0x010a
        /*08ca*/ 	.byte	0xff
	.zero		1


	//   ....[124]....
        /*08cc*/ 	.word	0x0000a6d0
        /*08d0*/ 	.word	0x00000000
        /*08d4*/ 	.word	0x00000000
        /*08d8*/ 	.short	0x010a
        /*08da*/ 	.byte	0xff
	.zero		1


	//   ....[125]....
        /*08dc*/ 	.word	0x0000a730
        /*08e0*/ 	.word	0x00000000
        /*08e4*/ 	.word	0x00000100
        /*08e8*/ 	.short	0x010a
        /*08ea*/ 	.byte	0xff
	.zero		1


	//   ....[126]....
        /*08ec*/ 	.word	0x0000a780
        /*08f0*/ 	.word	0x00000000
        /*08f4*/ 	.word	0x000000a0
        /*08f8*/ 	.short	0x010a
        /*08fa*/ 	.byte	0xff
	.zero		1


	//   ....[127]....
        /*08fc*/ 	.word	0x0000a7e0
        /*0900*/ 	.word	0x00000000
        /*0904*/ 	.word	0x00000098
        /*0908*/ 	.short	0x010a
        /*090a*/ 	.byte	0xff
	.zero		1


	//   ....[128]....
        /*090c*/ 	.word	0x0000a840
        /*0910*/ 	.word	0x00000003
        /*0914*/ 	.word	0x00000078
        /*0918*/ 	.short	0x010a
        /*091a*/ 	.byte	0xff
	.zero		1


	//   ....[129]....
        /*091c*/ 	.word	0x0000a8a0
        /*0920*/ 	.word	0x00000003
        /*0924*/ 	.word	0x00000080
        /*0928*/ 	.short	0x010a
        /*092a*/ 	.byte	0xff
	.zero		1


	//   ....[130]....
        /*092c*/ 	.word	0x0000a900
        /*0930*/ 	.word	0x00000003
        /*0934*/ 	.word	0x00000088
        /*0938*/ 	.short	0x010a
        /*093a*/ 	.byte	0xff
	.zero		1


	//   ....[131]....
        /*093c*/ 	.word	0x0000a960
        /*0940*/ 	.word	0x00000000
        /*0944*/ 	.word	0x00000078
        /*0948*/ 	.short	0x010a
        /*094a*/ 	.byte	0xff
	.zero		1


	//   ....[132]....
        /*094c*/ 	.word	0x0000a9c0
        /*0950*/ 	.word	0x00000000
        /*0954*/ 	.word	0x00000080
        /*0958*/ 	.short	0x010a
        /*095a*/ 	.byte	0xff
	.zero		1


	//   ....[133]....
        /*095c*/ 	.word	0x0000aa10
        /*0960*/ 	.word	0x00000000
        /*0964*/ 	.word	0x000000a0
        /*0968*/ 	.short	0x010a
        /*096a*/ 	.byte	0xff
	.zero		1


	//   ....[134]....
        /*096c*/ 	.word	0x0000aa70
        /*0970*/ 	.word	0x00000003
        /*0974*/ 	.word	0x00000060
        /*0978*/ 	.short	0x010a
        /*097a*/ 	.byte	0xff
	.zero		1


	//   ....[135]....
        /*097c*/ 	.word	0x0000aac0
        /*0980*/ 	.word	0x000000b7
        /*0984*/ 	.word	0x000000c0
        /*0988*/ 	.short	0x010a
        /*098a*/ 	.byte	0xff
	.zero		1


	//   ....[136]....
        /*098c*/ 	.word	0x0000ab10
        /*0990*/ 	.word	0x00000003
        /*0994*/ 	.word	0x00000060
        /*0998*/ 	.short	0x010a
        /*099a*/ 	.byte	0xff
	.zero		1


	//   ....[137]....
        /*099c*/ 	.word	0x0000ab60
        /*09a0*/ 	.word	0x00000004
        /*09a4*/ 	.word	0x00000060
        /*09a8*/ 	.short	0x010a
        /*09aa*/ 	.byte	0xff
	.zero		1


	//----- nvinfo : EIATTR_NUM_MBARRIERS
	.align		4
.L_47:
        /*09ac*/ 	.byte	0x03, 0x38
        /*09ae*/ 	.short	0x0021


	//----- nvinfo : EIATTR_EXIT_INSTR_OFFSETS
	.align		4
        /*09b0*/ 	.byte	0x04, 0x1c
        /*09b2*/ 	.short	(.L_49 - .L_48)


	//   ....[0]....
.L_48:
        /*09b4*/ 	.word	0x00002930


	//   ....[1]....
        /*09b8*/ 	.word	0x00002e30


	//   ....[2]....
        /*09bc*/ 	.word	0x00002e90


	//   ....[3]....
        /*09c0*/ 	.word	0x000040f0


	//   ....[4]....
        /*09c4*/ 	.word	0x00004fb0


	//   ....[5]....
        /*09c8*/ 	.word	0x00004ff0


	//   ....[6]....
        /*09cc*/ 	.word	0x00009ea0


	//   ....[7]....
        /*09d0*/ 	.word	0x00009f20


	//   ....[8]....
        /*09d4*/ 	.word	0x00009f50


	//   ....[9]....
        /*09d8*/ 	.word	0x00009fc0


	//----- nvinfo : EIATTR_MAX_THREADS
	.align		4
.L_49:
        /*09dc*/ 	.byte	0x04, 0x05
        /*09de*/ 	.short	(.L_51 - .L_50)
.L_50:
        /*09e0*/ 	.word	0x00000100
        /*09e4*/ 	.word	0x00000001
        /*09e8*/ 	.word	0x00000001


	//----- nvinfo : EIATTR_CRS_STACK_SIZE
	.align		4
.L_51:
        /*09ec*/ 	.byte	0x04, 0x1e
        /*09ee*/ 	.short	(.L_53 - .L_52)
.L_52:
        /*09f0*/ 	.word	0x00000000


	//----- nvinfo : EIATTR_CBANK_PARAM_SIZE
	.align		4
.L_53:
        /*09f4*/ 	.byte	0x03, 0x19
        /*09f6*/ 	.short	0x0800


	//----- nvinfo : EIATTR_PARAM_CBANK
	.align		4
        /*09f8*/ 	.byte	0x04, 0x0a
        /*09fa*/ 	.short	(.L_55 - .L_54)
	.align		4
.L_54:
        /*09fc*/ 	.word	index@(.nv.constant0._ZN7cutlass13device_kernelINS_4gemm6kernel13GemmUniversalIN4cute5tupleIJiiiiEEENS1_10collective13CollectiveMmaINS1_35MainloopSm100TmaUmmaWarpSpecializedILi6ELi2ELi2ENS5_IJNS4_1CILi2EEENSA_ILi1EEESC_EEEEENS5_IJNSA_ILi256EEENSA_ILi192EEENSA_ILi64EEEEEENS_10bfloat16_tENS5_IJlSC_lEEESJ_SK_NS4_8TiledMMAINS4_8MMA_AtomIJNS4_26SM100_MMA_F16BF16_2x1SM_SSISJ_SJ_fLi256ELi192ELNS4_4UMMA5MajorE0ELSP_0ELNSO_7ScaleInE0ELSQ_0EEEEEENS4_6LayoutINS5_IJSC_SC_SC_EEENS5_IJNSA_ILi0EEESV_SV_EEEEENS5_IJNS4_10UnderscoreESY_SY_EEEEENS4_18SM100_TMA_2SM_LOADENS4_14ComposedLayoutINS4_7SwizzleILi3ELi4ELi3EEENS4_18smem_ptr_flag_bitsILi16EEENST_INS5_IJNSA_ILi8EEESH_EEENS5_IJSH_SC_EEEEEEEvNS4_8identityES11_S1B_vS1C_EENS_8epilogue10collective18CollectiveEpilogueINS1E_23Sm100TmaWarpSpecializedILi3ELi2ELi64ELb1ELb0EEEJNS5_IJNSA_ILi128EEESG_SH_EEENS5_IJNST_IS1J_SC_EENST_ISH_SC_EEEEESJ_SK_SJ_SK_NS1E_6fusion15FusionCallbacksIS1I_NS1O_17LinearCombinationISJ_fSJ_fLNS_15FloatRoundStyleE2EEES1K_S1N_JEEENS4_5SM1004TMEM4LOAD26SM100_TMEM_LOAD_32dp32b64xENS4_13SM90_TMA_LOADES1B_NS4_39AutoVectorizingCopyWithAssumedAlignmentILi128EEENS4_14SM90_TMA_STOREES1B_S20_S20_EEEvvEEEEvNT_6ParamsE)
        /*0a00*/ 	.short	0x0380
        /*0a02*/ 	.short	0x0800


	//----- nvinfo : EIATTR_SW_WAR
	.align		4
.L_55:
        /*0a04*/ 	.byte	0x04, 0x36
        /*0a06*/ 	.short	(.L_57 - .L_56)
.L_56:
        /*0a08*/ 	.word	0x00000008
.L_57:


//--------------------- .nv.callgraph             --------------------------
	.section	.nv.callgraph,"",@"SHT_CUDA_CALLGRAPH"
	.align	4
	.sectionentsize	8
	.align		4
        /*0000*/ 	.word	0x00000000
	.align		4
        /*0004*/ 	.word	0xffffffff
	.align		4
        /*0008*/ 	.word	index@(_ZN7cutlass13device_kernelINS_4gemm6kernel13GemmUniversalIN4cute5tupleIJiiiiEEENS1_10collective13CollectiveMmaINS1_35MainloopSm100TmaUmmaWarpSpecializedILi6ELi2ELi2ENS5_IJNS4_1CILi2EEENSA_ILi1EEESC_EEEEENS5_IJNSA_ILi256EEENSA_ILi192EEENSA_ILi64EEEEEENS_10bfloat16_tENS5_IJlSC_lEEESJ_SK_NS4_8TiledMMAINS4_8MMA_AtomIJNS4_26SM100_MMA_F16BF16_2x1SM_SSISJ_SJ_fLi256ELi192ELNS4_4UMMA5MajorE0ELSP_0ELNSO_7ScaleInE0ELSQ_0EEEEEENS4_6LayoutINS5_IJSC_SC_SC_EEENS5_IJNSA_ILi0EEESV_SV_EEEEENS5_IJNS4_10UnderscoreESY_SY_EEEEENS4_18SM100_TMA_2SM_LOADENS4_14ComposedLayoutINS4_7SwizzleILi3ELi4ELi3EEENS4_18smem_ptr_flag_bitsILi16EEENST_INS5_IJNSA_ILi8EEESH_EEENS5_IJSH_SC_EEEEEEEvNS4_8identityES11_S1B_vS1C_EENS_8epilogue10collective18CollectiveEpilogueINS1E_23Sm100TmaWarpSpecializedILi3ELi2ELi64ELb1ELb0EEEJNS5_IJNSA_ILi128EEESG_SH_EEENS5_IJNST_IS1J_SC_EENST_ISH_SC_EEEEESJ_SK_SJ_SK_NS1E_6fusion15FusionCallbacksIS1I_NS1O_17LinearCombinationISJ_fSJ_fLNS_15FloatRoundStyleE2EEES1K_S1N_JEEENS4_5SM1004TMEM4LOAD26SM100_TMEM_LOAD_32dp32b64xENS4_13SM90_TMA_LOADES1B_NS4_39AutoVectorizingCopyWithAssumedAlignmentILi128EEENS4_14SM90_TMA_STOREES1B_S20_S20_EEEvvEEEEvNT_6ParamsE)
	.align		4
        /*000c*/ 	.word	index@(__assertfail)
	.align		4
        /*0010*/ 	.word	0x00000000
	.align		4
        /*0014*/ 	.word	0xfffffffe
	.align		4
        /*0018*/ 	.word	0x00000000
	.align		4
        /*001c*/ 	.word	0xfffffffd
	.align		4
        /*0020*/ 	.word	0x00000000
	.align		4
        /*0024*/ 	.word	0xfffffffc


//--------------------- .nv.constant4             --------------------------
	.section	.nv.constant4,"a",@progbits
	.align	8
	.align		8
.nv.constant4:
        /*0000*/ 	.dword	__assertfail
	.align		8
        /*0008*/ 	.dword	__unnamed_1
	.align		8
        /*0010*/ 	.dword	__unnamed_2
	.align		8
        /*0018*/ 	.dword	_ZN40_INTERNAL_4b46c981_4_k_cu_3dbd760c_287324cuda3std3__45__cpo5beginE
	.align		8
        /*0020*/ 	.dword	_ZN40_INTERNAL_4b46c981_4_k_cu_3dbd760c_287324cuda3std3__45__cpo3endE
	.align		8
        /*0028*/ 	.dword	_ZN40_INTERNAL_4b46c981_4_k_cu_3dbd760c_287324cuda3std3__45__cpo6cbeginE
	.align		8
        /*0030*/ 	.dword	_ZN40_INTERNAL_4b46c981_4_k_cu_3dbd760c_287324cuda3std3__45__cpo4cendE
	.align		8
        /*0038*/ 	.dword	_ZN40_INTERNAL_4b46c981_4_k_cu_3dbd760c_287324cuda3std3__442_GLOBAL__N__4b46c981_4_k_cu_3dbd760c_287326ignoreE
	.align		8
        /*0040*/ 	.dword	_ZN40_INTERNAL_4b46c981_4_k_cu_3dbd760c_287324cuda3std3__419piecewise_constructE
	.align		8
        /*0048*/ 	.dword	_ZN40_INTERNAL_4b46c981_4_k_cu_3dbd760c_287324cuda3std3__48in_placeE
	.align		8
        /*0050*/ 	.dword	_ZN40_INTERNAL_4b46c981_4_k_cu_3dbd760c_287324cuda3std6ranges3__45__cpo4swapE
	.align		8
        /*0058*/ 	.dword	_ZN40_INTERNAL_4b46c981_4_k_cu_3dbd760c_287324cuda3std6ranges3__45__cpo9iter_moveE
	.align		8
        /*0060*/ 	.dword	_ZN40_INTERNAL_4b46c981_4_k_cu_3dbd760c_287324cute7productE
	.align		8
        /*0068*/ 	.dword	_ZN40_INTERNAL_4b46c981_4_k_cu_3dbd760c_287324cute1_E
	.align		8
        /*0070*/ 	.dword	$str$25
	.align		8
        /*0078*/ 	.dword	$str$26
	.align		8
        /*0080*/ 	.dword	$str$27
	.align		8
        /*0088*/ 	.dword	$str$28


//--------------------- .text._ZN7cutlass13device_kernelINS_4gemm6kernel13GemmUniversalIN4cute5tupleIJiiiiEEENS1_10collective13CollectiveMmaINS1_35MainloopSm100TmaUmmaWarpSpecializedILi6ELi2ELi2ENS5_IJNS4_1CILi2EEENSA_ILi1EEESC_EEEEENS5_IJNSA_ILi256EEENSA_ILi192EEENSA_ILi64EEEEEENS_10bfloat16_tENS5_IJlSC_lEEESJ_SK_NS4_8TiledMMAINS4_8MMA_AtomIJNS4_26SM100_MMA_F16BF16_2x1SM_SSISJ_SJ_fLi256ELi192ELNS4_4UMMA5MajorE0ELSP_0ELNSO_7ScaleInE0ELSQ_0EEEEEENS4_6LayoutINS5_IJSC_SC_SC_EEENS5_IJNSA_ILi0EEESV_SV_EEEEENS5_IJNS4_10UnderscoreESY_SY_EEEEENS4_18SM100_TMA_2SM_LOADENS4_14ComposedLayoutINS4_7SwizzleILi3ELi4ELi3EEENS4_18smem_ptr_flag_bitsILi16EEENST_INS5_IJNSA_ILi8EEESH_EEENS5_IJSH_SC_EEEEEEEvNS4_8identityES11_S1B_vS1C_EENS_8epilogue10collective18CollectiveEpilogueINS1E_23Sm100TmaWarpSpecializedILi3ELi2ELi64ELb1ELb0EEEJNS5_IJNSA_ILi128EEESG_SH_EEENS5_IJNST_IS1J_SC_EENST_ISH_SC_EEEEESJ_SK_SJ_SK_NS1E_6fusion15FusionCallbacksIS1I_NS1O_17LinearCombinationISJ_fSJ_fLNS_15FloatRoundStyleE2EEES1K_S1N_JEEENS4_5SM1004TMEM4LOAD26SM100_TMEM_LOAD_32dp32b64xENS4_13SM90_TMA_LOADES1B_NS4_39AutoVectorizingCopyWithAssumedAlignmentILi128EEENS4_14SM90_TMA_STOREES1B_S20_S20_EEEvvEEEEvNT_6ParamsE --------------------------
	.section	.text._ZN7cutlass13device_kernelINS_4gemm6kernel13GemmUniversalIN4cute5tupleIJiiiiEEENS1_10collective13CollectiveMmaINS1_35MainloopSm100TmaUmmaWarpSpecializedILi6ELi2ELi2ENS5_IJNS4_1CILi2EEENSA_ILi1EEESC_EEEEENS5_IJNSA_ILi256EEENSA_ILi192EEENSA_ILi64EEEEEENS_10bfloat16_tENS5_IJlSC_lEEESJ_SK_NS4_8TiledMMAINS4_8MMA_AtomIJNS4_26SM100_MMA_F16BF16_2x1SM_SSISJ_SJ_fLi256ELi192ELNS4_4UMMA5MajorE0ELSP_0ELNSO_7ScaleInE0ELSQ_0EEEEEENS4_6LayoutINS5_IJSC_SC_SC_EEENS5_IJNSA_ILi0EEESV_SV_EEEEENS5_IJNS4_10UnderscoreESY_SY_EEEEENS4_18SM100_TMA_2SM_LOADENS4_14ComposedLayoutINS4_7SwizzleILi3ELi4ELi3EEENS4_18smem_ptr_flag_bitsILi16EEENST_INS5_IJNSA_ILi8EEESH_EEENS5_IJSH_SC_EEEEEEEvNS4_8identityES11_S1B_vS1C_EENS_8epilogue10collective18CollectiveEpilogueINS1E_23Sm100TmaWarpSpecializedILi3ELi2ELi64ELb1ELb0EEEJNS5_IJNSA_ILi128EEESG_SH_EEENS5_IJNST_IS1J_SC_EENST_ISH_SC_EEEEESJ_SK_SJ_SK_NS1E_6fusion15FusionCallbacksIS1I_NS1O_17LinearCombinationISJ_fSJ_fLNS_15FloatRoundStyleE2EEES1K_S1N_JEEENS4_5SM1004TMEM4LOAD26SM100_TMEM_LOAD_32dp32b64xENS4_13SM90_TMA_LOADES1B_NS4_39AutoVectorizingCopyWithAssumedAlignmentILi128EEENS4_14SM90_TMA_STOREES1B_S20_S20_EEEvvEEEEvNT_6ParamsE,"ax",@progbits
	.align	128
.text._ZN7cutlass13device_kernelINS_4gemm6kernel13GemmUniversalIN4cute5tupleIJiiiiEEENS1_10collective13CollectiveMmaINS1_35MainloopSm100TmaUmmaWarpSpecializedILi6ELi2ELi2ENS5_IJNS4_1CILi2EEENSA_ILi1EEESC_EEEEENS5_IJNSA_ILi256EEENSA_ILi192EEENSA_ILi64EEEEEENS_10bfloat16_tENS5_IJlSC_lEEESJ_SK_NS4_8TiledMMAINS4_8MMA_AtomIJNS4_26SM100_MMA_F16BF16_2x1SM_SSISJ_SJ_fLi256ELi192ELNS4_4UMMA5MajorE0ELSP_0ELNSO_7ScaleInE0ELSQ_0EEEEEENS4_6LayoutINS5_IJSC_SC_SC_EEENS5_IJNSA_ILi0EEESV_SV_EEEEENS5_IJNS4_10UnderscoreESY_SY_EEEEENS4_18SM100_TMA_2SM_LOADENS4_14ComposedLayoutINS4_7SwizzleILi3ELi4ELi3EEENS4_18smem_ptr_flag_bitsILi16EEENST_INS5_IJNSA_ILi8EEESH_EEENS5_IJSH_SC_EEEEEEEvNS4_8identityES11_S1B_vS1C_EENS_8epilogue10collective18CollectiveEpilogueINS1E_23Sm100TmaWarpSpecializedILi3ELi2ELi64ELb1ELb0EEEJNS5_IJNSA_ILi128EEESG_SH_EEENS5_IJNST_IS1J_SC_EENST_ISH_SC_EEEEESJ_SK_SJ_SK_NS1E_6fusion15FusionCallbacksIS1I_NS1O_17LinearCombinationISJ_fSJ_fLNS_15FloatRoundStyleE2EEES1K_S1N_JEEENS4_5SM1004TMEM4LOAD26SM100_TMEM_LOAD_32dp32b64xENS4_13SM90_TMA_LOADES1B_NS4_39AutoVectorizingCopyWithAssumedAlignmentILi128EEENS4_14SM90_TMA_STOREES1B_S20_S20_EEEvvEEEEvNT_6ParamsE:
        .type           _ZN7cutlass13device_kernelINS_4gemm6kernel13GemmUniversalIN4cute5tupleIJiiiiEEENS1_10collective13CollectiveMmaINS1_35MainloopSm100TmaUmmaWarpSpecializedILi6ELi2ELi2ENS5_IJNS4_1CILi2EEENSA_ILi1EEESC_EEEEENS5_IJNSA_ILi256EEENSA_ILi192EEENSA_ILi64EEEEEENS_10bfloat16_tENS5_IJlSC_lEEESJ_SK_NS4_8TiledMMAINS4_8MMA_AtomIJNS4_26SM100_MMA_F16BF16_2x1SM_SSISJ_SJ_fLi256ELi192ELNS4_4UMMA5MajorE0ELSP_0ELNSO_7ScaleInE0ELSQ_0EEEEEENS4_6LayoutINS5_IJSC_SC_SC_EEENS5_IJNSA_ILi0EEESV_SV_EEEEENS5_IJNS4_10UnderscoreESY_SY_EEEEENS4_18SM100_TMA_2SM_LOADENS4_14ComposedLayoutINS4_7SwizzleILi3ELi4ELi3EEENS4_18smem_ptr_flag_bitsILi16EEENST_INS5_IJNSA_ILi8EEESH_EEENS5_IJSH_SC_EEEEEEEvNS4_8identityES11_S1B_vS1C_EENS_8epilogue10collective18CollectiveEpilogueINS1E_23Sm100TmaWarpSpecializedILi3ELi2ELi64ELb1ELb0EEEJNS5_IJNSA_ILi128EEESG_SH_EEENS5_IJNST_IS1J_SC_EENST_ISH_SC_EEEEESJ_SK_SJ_SK_NS1E_6fusion15FusionCallbacksIS1I_NS1O_17LinearCombinationISJ_fSJ_fLNS_15FloatRoundStyleE2EEES1K_S1N_JEEENS4_5SM1004TMEM4LOAD26SM100_TMEM_LOAD_32dp32b64xENS4_13SM90_TMA_LOADES1B_NS4_39AutoVectorizingCopyWithAssumedAlignmentILi128EEENS4_14SM90_TMA_STOREES1B_S20_S20_EEEvvEEEEvNT_6ParamsE,@function
        .size           _ZN7cutlass13device_kernelINS_4gemm6kernel13GemmUniversalIN4cute5tupleIJiiiiEEENS1_10collective13CollectiveMmaINS1_35MainloopSm100TmaUmmaWarpSpecializedILi6ELi2ELi2ENS5_IJNS4_1CILi2EEENSA_ILi1EEESC_EEEEENS5_IJNSA_ILi256EEENSA_ILi192EEENSA_ILi64EEEEEENS_10bfloat16_tENS5_IJlSC_lEEESJ_SK_NS4_8TiledMMAINS4_8MMA_AtomIJNS4_26SM100_MMA_F16BF16_2x1SM_SSISJ_SJ_fLi256ELi192ELNS4_4UMMA5MajorE0ELSP_0ELNSO_7ScaleInE0ELSQ_0EEEEEENS4_6LayoutINS5_IJSC_SC_SC_EEENS5_IJNSA_ILi0EEESV_SV_EEEEENS5_IJNS4_10UnderscoreESY_SY_EEEEENS4_18SM100_TMA_2SM_LOADENS4_14ComposedLayoutINS4_7SwizzleILi3ELi4ELi3EEENS4_18smem_ptr_flag_bitsILi16EEENST_INS5_IJNSA_ILi8EEESH_EEENS5_IJSH_SC_EEEEEEEvNS4_8identityES11_S1B_vS1C_EENS_8epilogue10collective18CollectiveEpilogueINS1E_23Sm100TmaWarpSpecializedILi3ELi2ELi64ELb1ELb0EEEJNS5_IJNSA_ILi128EEESG_SH_EEENS5_IJNST_IS1J_SC_EENST_ISH_SC_EEEEESJ_SK_SJ_SK_NS1E_6fusion15FusionCallbacksIS1I_NS1O_17LinearCombinationISJ_fSJ_fLNS_15FloatRoundStyleE2EEES1K_S1N_JEEENS4_5SM1004TMEM4LOAD26SM100_TMEM_LOAD_32dp32b64xENS4_13SM90_TMA_LOADES1B_NS4_39AutoVectorizingCopyWithAssumedAlignmentILi128EEENS4_14SM90_TMA_STOREES1B_S20_S20_EEEvvEEEEvNT_6ParamsE,(.L_x_184 - _ZN7cutlass13device_kernelINS_4gemm6kernel13GemmUniversalIN4cute5tupleIJiiiiEEENS1_10collective13CollectiveMmaINS1_35MainloopSm100TmaUmmaWarpSpecializedILi6ELi2ELi2ENS5_IJNS4_1CILi2EEENSA_ILi1EEESC_EEEEENS5_IJNSA_ILi256EEENSA_ILi192EEENSA_ILi64EEEEEENS_10bfloat16_tENS5_IJlSC_lEEESJ_SK_NS4_8TiledMMAINS4_8MMA_AtomIJNS4_26SM100_MMA_F16BF16_2x1SM_SSISJ_SJ_fLi256ELi192ELNS4_4UMMA5MajorE0ELSP_0ELNSO_7ScaleInE0ELSQ_0EEEEEENS4_6LayoutINS5_IJSC_SC_SC_EEENS5_IJNSA_ILi0EEESV_SV_EEEEENS5_IJNS4_10UnderscoreESY_SY_EEEEENS4_18SM100_TMA_2SM_LOADENS4_14ComposedLayoutINS4_7SwizzleILi3ELi4ELi3EEENS4_18smem_ptr_flag_bitsILi16EEENST_INS5_IJNSA_ILi8EEESH_EEENS5_IJSH_SC_EEEEEEEvNS4_8identityES11_S1B_vS1C_EENS_8epilogue10collective18CollectiveEpilogueINS1E_23Sm100TmaWarpSpecializedILi3ELi2ELi64ELb1ELb0EEEJNS5_IJNSA_ILi128EEESG_SH_EEENS5_IJNST_IS1J_SC_EENST_ISH_SC_EEEEESJ_SK_SJ_SK_NS1E_6fusion15FusionCallbacksIS1I_NS1O_17LinearCombinationISJ_fSJ_fLNS_15FloatRoundStyleE2EEES1K_S1N_JEEENS4_5SM1004TMEM4LOAD26SM100_TMEM_LOAD_32dp32b64xENS4_13SM90_TMA_LOADES1B_NS4_39AutoVectorizingCopyWithAssumedAlignmentILi128EEENS4_14SM90_TMA_STOREES1B_S20_S20_EEEvvEEEEvNT_6ParamsE)
        .other          _ZN7cutlass13device_kernelINS_4gemm6kernel13GemmUniversalIN4cute5tupleIJiiiiEEENS1_10collective13CollectiveMmaINS1_35MainloopSm100TmaUmmaWarpSpecializedILi6ELi2ELi2ENS5_IJNS4_1CILi2EEENSA_ILi1EEESC_EEEEENS5_IJNSA_ILi256EEENSA_ILi192EEENSA_ILi64EEEEEENS_10bfloat16_tENS5_IJlSC_lEEESJ_SK_NS4_8TiledMMAINS4_8MMA_AtomIJNS4_26SM100_MMA_F16BF16_2x1SM_SSISJ_SJ_fLi256ELi192ELNS4_4UMMA5MajorE0ELSP_0ELNSO_7ScaleInE0ELSQ_0EEEEEENS4_6LayoutINS5_IJSC_SC_SC_EEENS5_IJNSA_ILi0EEESV_SV_EEEEENS5_IJNS4_10UnderscoreESY_SY_EEEEENS4_18SM100_TMA_2SM_LOADENS4_14ComposedLayoutINS4_7SwizzleILi3ELi4ELi3EEENS4_18smem_ptr_flag_bitsILi16EEENST_INS5_IJNSA_ILi8EEESH_EEENS5_IJSH_SC_EEEEEEEvNS4_8identityES11_S1B_vS1C_EENS_8epilogue10collective18CollectiveEpilogueINS1E_23Sm100TmaWarpSpecializedILi3ELi2ELi64ELb1ELb0EEEJNS5_IJNSA_ILi128EEESG_SH_EEENS5_IJNST_IS1J_SC_EENST_ISH_SC_EEEEESJ_SK_SJ_SK_NS1E_6fusion15FusionCallbacksIS1I_NS1O_17LinearCombinationISJ_fSJ_fLNS_15FloatRoundStyleE2EEES1K_S1N_JEEENS4_5SM1004TMEM4LOAD26SM100_TMEM_LOAD_32dp32b64xENS4_13SM90_TMA_LOADES1B_NS4_39AutoVectorizingCopyWithAssumedAlignmentILi128EEENS4_14SM90_TMA_STOREES1B_S20_S20_EEEvvEEEEvNT_6ParamsE,@"STO_CUDA_ENTRY STV_DEFAULT"
_ZN7cutlass13device_kernelINS_4gemm6kernel13GemmUniversalIN4cute5tupleIJiiiiEEENS1_10collective13CollectiveMmaINS1_35MainloopSm100TmaUmmaWarpSpecializedILi6ELi2ELi2ENS5_IJNS4_1CILi2EEENSA_ILi1EEESC_EEEEENS5_IJNSA_ILi256EEENSA_ILi192EEENSA_ILi64EEEEEENS_10bfloat16_tENS5_IJlSC_lEEESJ_SK_NS4_8TiledMMAINS4_8MMA_AtomIJNS4_26SM100_MMA_F16BF16_2x1SM_SSISJ_SJ_fLi256ELi192ELNS4_4UMMA5MajorE0ELSP_0ELNSO_7ScaleInE0ELSQ_0EEEEEENS4_6LayoutINS5_IJSC_SC_SC_EEENS5_IJNSA_ILi0EEESV_SV_EEEEENS5_IJNS4_10UnderscoreESY_SY_EEEEENS4_18SM100_TMA_2SM_LOADENS4_14ComposedLayoutINS4_7SwizzleILi3ELi4ELi3EEENS4_18smem_ptr_flag_bitsILi16EEENST_INS5_IJNSA_ILi8EEESH_EEENS5_IJSH_SC_EEEEEEEvNS4_8identityES11_S1B_vS1C_EENS_8epilogue10collective18CollectiveEpilogueINS1E_23Sm100TmaWarpSpecializedILi3ELi2ELi64ELb1ELb0EEEJNS5_IJNSA_ILi128EEESG_SH_EEENS5_IJNST_IS1J_SC_EENST_ISH_SC_EEEEESJ_SK_SJ_SK_NS1E_6fusion15FusionCallbacksIS1I_NS1O_17LinearCombinationISJ_fSJ_fLNS_15FloatRoundStyleE2EEES1K_S1N_JEEENS4_5SM1004TMEM4LOAD26SM100_TMEM_LOAD_32dp32b64xENS4_13SM90_TMA_LOADES1B_NS4_39AutoVectorizingCopyWithAssumedAlignmentILi128EEENS4_14SM90_TMA_STOREES1B_S20_S20_EEEvvEEEEvNT_6ParamsE:
[----:B------:R-:W1:Y:S01]  /*0000*/  LDC R1, c[0x0][0x37c] ;  /* 0x0000df00ff017b82 */ /* 0x000e620000000800 */
[----:B------:R-:W2:Y:S01]  /*0010*/  S2R R170, SR_TID.X ;  /* 0x0000000000aa7919 */ /* 0x000ea20000002100 */
[----:B------:R-:W3:Y:S06]  /*0020*/  LDCU.64 UR4, c[0x0][0x890] ;  /* 0x00011200ff0477ac */ /* 0x000eec0008000a00 */
[----:B------:R-:W4:Y:S01]  /*0030*/  S2UR UR37, SR_CgaCtaId ;  /* 0x00000000002579c3 */ /* 0x000f220000008800 */
[----:B------:R-:W-:Y:S02]  /*0040*/  PRMT R155, RZ, 0x7610, R155 ;  /* 0x00007610ff9b7816 */ /* 0x000fe4000000009b */
[----:B------:R-:W-:Y:S01]  /*0050*/  ELECT P1, URZ, PT ;  /* 0x0000000000ff782f */ /* 0x000fe20003820000 */
[----:B------:R-:W1:Y:S01]  /*0060*/  LDCU.64 UR46, c[0x0][0x358] ;  /* 0x00006b00ff2e77ac */ /* 0x000e620008000a00 */
[----:B---3--:R-:W-:-:S04]  /*0070*/  UISETP.NE.U32.AND UP0, UPT, UR4, URZ, UPT ;  /* 0x000000ff0400728c */ /* 0x008fc8000bf05070 */
[----:B------:R-:W-:Y:S02]  /*0080*/  UISETP.NE.AND.EX UP0, UPT, UR5, URZ, UPT, UP0 ;  /* 0x000000ff0500728c */ /* 0x000fe4000bf05300 */
[----:B----4-:R-:W-:Y:S02]  /*0090*/  ULOP3.LUT UR9, UR37, 0x1, URZ, 0xc0, !UPT ;  /* 0x0000000125097892 */ /* 0x010fe4000f8ec0ff */
[----:B------:R-:W-:Y:S01]  /*00a0*/  ULOP3.LUT UR8, UR37, 0x1, URZ, 0x3c, !UPT ;  /* 0x0000000125087892 */ /* 0x000fe2000f8e3cff */
[----:B--2---:R-:W-:-:S05]  /*00b0*/  SHF.R.U32.HI R162, RZ, 0x5, R170 ;  /* 0x00000005ffa27819 */ /* 0x004fca00000116aa */
[----:B------:R-:W2:Y:S02]  /*00c0*/  SHFL.IDX PT, R0, R162, RZ, 0x1f ;  /* 0x00001fffa2007589 */ /* 0x000ea400000e0000 */
[----:B--2---:R-:W-:Y:S01]  /*00d0*/  R2UR UR10, R0 ;  /* 0x00000000000a72ca */ /* 0x004fe200000e0000 */
[----:B-1----:R-:W-:-:S14]  /*00e0*/  BRA.U UP0, `(.L_x_0) ;  /* 0x00000001002c7547 */ /* 0x002fdc000b800000 */
[----:B------:R-:W1:Y:S02]  /*00f0*/  LDCU.64 UR6, c[0x0][0x888] ;  /* 0x00011100ff0677ac */ /* 0x000e640008000a00 */
[----:B-1----:R-:W-:-:S04]  /*0100*/  UISETP.NE.U32.AND UP0, UPT, UR6, URZ, UPT ;  /* 0x000000ff0600728c */ /* 0x002fc8000bf05070 */
[----:B------:R-:W-:-:S09]  /*0110*/  UISETP.NE.AND.EX UP0, UPT, UR7, URZ, UPT, UP0 ;  /* 0x000000ff0700728c */ /* 0x000fd2000bf05300 */
[----:B------:R-:W-:Y:S05]  /*0120*/  BRA.U !UP0, `(.L_x_1) ;  /* 0x0000000108107547 */ /* 0x000fea000b800000 */
[----:B------:R-:W1:Y:S02]  /*0130*/  LDC.64 R2, c[0x0][0x888] ;  /* 0x00022200ff027b82 */ /* 0x000e640000000a00 */
[----:B-1----:R1:W5:Y:S01]  /*0140*/  LDG.E R81, desc[UR46][R2.64] ;  /* 0x0000002e02517981 */ /* 0x002362000c1e1900 */
[----:B------:R-:W-:Y:S01]  /*0150*/  HFMA2 R155, -RZ, RZ, 0, 5.9604644775390625e-08 ;  /* 0x00000001ff9b7431 */ /* 0x000fe200000001ff */
[----:B------:R-:W-:Y:S05]  /*0160*/  BRA `(.L_x_0) ;  /* 0x00000000000c7947 */ /* 0x000fea0003800000 */
.L_x_1:
[----:B------:R-:W1:Y:S01]  /*0170*/  LDCU UR6, c[0x0][0x880] ;  /* 0x00011000ff0677ac */ /* 0x000e620008000800 */
[----:B------:R-:W-:Y:S01]  /*0180*/  HFMA2 R155, -RZ, RZ, 0, 5.9604644775390625e-08 ;  /* 0x00000001ff9b7431 */ /* 0x000fe200000001ff */
[----:B-1----:R-:W-:-:S07]  /*0190*/  MOV R81, UR6 ;  /* 0x0000000600517c02 */ /* 0x002fce0008000f00 */
.L_x_0:
[----:B------:R-:W2:Y:S02]  /*01a0*/  LDCU.64 UR6, c[0x0][0x8b0] ;  /* 0x00011600ff0677ac */ /* 0x000ea40008000a00 */
[----:B--2---:R-:W-:-:S04]  /*01b0*/  UISETP.NE.U32.AND UP0, UPT, UR6, URZ, UPT ;  /* 0x000000ff0600728c */ /* 0x004fc8000bf05070 */
[----:B------:R-:W-:-:S09]  /*01c0*/  UISETP.NE.AND.EX UP0, UPT, UR7, URZ, UPT, UP0 ;  /* 0x000000ff0700728c */ /* 0x000fd2000bf05300 */
[----:B------:R-:W-:Y:S05]  /*01d0*/  BRA.U UP0, `(.L_x_2) ;  /* 0x0000000100247547 */ /* 0x000fea000b800000 */
[----:B------:R-:W2:Y:S02]  /*01e0*/  LDCU.64 UR6, c[0x0][0x8a8] ;  /* 0x00011500ff0677ac */ /* 0x000ea40008000a00 */
[----:B--2---:R-:W-:-:S04]  /*01f0*/  UISETP.NE.U32.AND UP0, UPT, UR6, URZ, UPT ;  /* 0x000000ff0600728c */ /* 0x004fc8000bf05070 */
[----:B------:R-:W-:-:S09]  /*0200*/  UISETP.NE.AND.EX UP0, UPT, UR7, URZ, UPT, UP0 ;  /* 0x000000ff0700728c */ /* 0x000fd2000bf05300 */
[----:B------:R-:W-:Y:S05]  /*0210*/  BRA.U !UP0, `(.L_x_3) ;  /* 0x00000001080c7547 */ /* 0x000fea000b800000 */
[----:B------:R-:W2:Y:S02]  /*0220*/  LDC.64 R76, c[0x0][0x8a8] ;  /* 0x00022a00ff4c7b82 */ /* 0x000ea40000000a00 */
[----:B--2---:R2:W5:Y:S01]  /*0230*/  LDG.E R76, desc[UR46][R76.64] ;  /* 0x0000002e4c4c7981 */ /* 0x004562000c1e1900 */
[----:B------:R-:W-:Y:S05]  /*0240*/  BRA `(.L_x_2) ;  /* 0x0000000000087947 */ /* 0x000fea0003800000 */
.L_x_3:
[----:B------:R-:W2:Y:S02]  /*0250*/  LDCU UR6, c[0x0][0x8a0] ;  /* 0x00011400ff0677ac */ /* 0x000ea40008000800 */
[----:B--2---:R-:W-:Y:S02]  /*0260*/  MOV R76, UR6 ;  /* 0x00000006004c7c02 */ /* 0x004fe40008000f00 */
.L_x_2:
[----:B------:R-:W-:Y:S01]  /*0270*/  IMAD.U32 R0, RZ, RZ, UR10 ;  /* 0x0000000aff007e24 */ /* 0x000fe2000f8e00ff */
[----:B------:R-:W-:Y:S04]  /*0280*/  BSSY.RECONVERGENT B0, `(.L_x_4) ;  /* 0x000000c000007945 */ /* 0x000fe80003800200 */
[C---:B------:R-:W-:Y:S02]  /*0290*/  ISETP.NE.OR P2, PT, R0.reuse, 0x1, !P1 ;  /* 0x000000010000780c */ /* 0x040fe40004f45670 */
[----:B------:R-:W-:-:S11]  /*02a0*/  ISETP.NE.OR P0, PT, R0, 0x3, !P1 ;  /* 0x000000030000780c */ /* 0x000fd60004f05670 */
[----:B------:R-:W-:Y:S05]  /*02b0*/  @P2 BRA `(.L_x_5) ;  /* 0x0000000000202947 */ /* 0x000fea0003800000 */
[----:B------:R-:W3:Y:S02]  /*02c0*/  LDCU.64 UR6, c[0x0][0x348] ;  /* 0x00006900ff0677ac */ /* 0x000ee40008000a00 */
[----:B---3--:R-:W-:Y:S02]  /*02d0*/  UIADD3 UR12, UP1, UPT, UR6, 0x80, URZ ;  /* 0x00000080060c7890 */ /* 0x008fe4000ff3e0ff */
[----:B------:R-:W-:Y:S02]  /*02e0*/  UIADD3 UR6, UP0, UPT, UR6, 0x180, URZ ;  /* 0x0000018006067890 */ /* 0x000fe4000ff1e0ff */
[----:B------:R-:W-:Y:S02]  /*02f0*/  UIADD3.X UR13, UPT, UPT, URZ, UR7, URZ, UP1, !UPT ;  /* 0x00000007ff0d7290 */ /* 0x000fe40008ffe4ff */
[----:B------:R-:W-:-:S07]  /*0300*/  UIADD3.X UR7, UPT, UPT, URZ, UR7, URZ, UP0, !UPT ;  /* 0x00000007ff077290 */ /* 0x000fce00087fe4ff */
[----:B------:R3:W-:Y:S02]  /*0310*/  UTMACCTL.PF [UR12] ;  /* 0x000000000c0079b9 */ /* 0x0007e40008040000 */
[----:B------:R3:W-:Y:S02]  /*0320*/  UTMACCTL.PF [UR6] ;  /* 0x00000000060079b9 */ /* 0x0007e40008040000 */
[----:B---3--:R-:W-:Y:S01]  /*0330*/  NOP ;  /* 0x0000000000007918 */ /* 0x008fe20000000000 */
.L_x_5:
[----:B------:R-:W-:Y:S05]  /*0340*/  BSYNC.RECONVERGENT B0 ;  /* 0x0000000000007941 */ /* 0x000fea0003800200 */
.L_x_4:
[----:B------:R-:W-:Y:S04]  /*0350*/  BSSY.RECONVERGENT B0, `(.L_x_6) ;  /* 0x000000a000007945 */ /* 0x000fe80003800200 */
        /* <DEDUP_REMOVED lines=9> */
.L_x_7:
[----:B------:R-:W-:Y:S05]  /*03f0*/  BSYNC.RECONVERGENT B0 ;  /* 0x0000000000007941 */ /* 0x000fea0003800200 */
.L_x_6:
[----:B------:R-:W3:Y:S01]  /*0400*/  LDCU.64 UR6, c[0x0][0x888] ;  /* 0x00011100ff0677ac */ /* 0x000ee20008000a00 */
[----:B------:R-:W-:Y:S02]  /*0410*/  UISETP.EQ.U32.AND UP1, UPT, UR4, URZ, UPT ;  /* 0x000000ff0400728c */ /* 0x000fe4000bf22070 */
[----:B------:R-:W-:Y:S02]  /*0420*/  UPLOP3.LUT UP5, UPT, UPT, UPT, UPT, 0x80, 0x8 ;  /* 0x000000000008789c */ /* 0x000fe40003faf070 */
[----:B---3--:R-:W-:-:S04]  /*0430*/  UISETP.NE.U32.AND UP0, UPT, UR6, URZ, UPT ;  /* 0x000000ff0600728c */ /* 0x008fc8000bf05070 */
[----:B------:R-:W-:-:S04]  /*0440*/  UISETP.NE.AND.EX UP0, UPT, UR7, URZ, UPT, UP0 ;  /* 0x000000ff0700728c */ /* 0x000fc8000bf05300 */
[----:B------:R-:W-:-:S04]  /*0450*/  UISETP.EQ.OR.EX UP2, UPT, UR5, URZ, !UP0, UP1 ;  /* 0x000000ff0500728c */ /* 0x000fc8000c742710 */
[----:B------:R-:W-:-:S05]  /*0460*/  UP2UR UR51, UPR, URZ, 0x4 ;  /* 0x00000004ff337883 */ /* 0x000fca0008000000 */
[----:B------:R-:W-:Y:S07]  /*0470*/  BRA.U !UP2, `(.L_x_8) ;  /* 0x000000010a207547 */ /* 0x000fee000b800000 */
[----:B------:R-:W-:Y:S01]  /*0480*/  UISETP.NE.U32.AND UP2, UPT, UR4, URZ, UPT ;  /* 0x000000ff0400728c */ /* 0x000fe2000bf45070 */
[----:B-----5:R-:W-:Y:S01]  /*0490*/  FSETP.NEU.AND P0, PT, R81, RZ, PT ;  /* 0x000000ff5100720b */ /* 0x020fe20003f0d000 */
[----:B------:R-:W-:Y:S02]  /*04a0*/  USEL UR4, URZ, 0xffffffff, UP0 ;  /* 0xffffffffff047887 */ /* 0x000fe40008000000 */
[----:B------:R-:W-:-:S10]  /*04b0*/  UISETP.NE.AND.EX UP2, UPT, UR5, URZ, UPT, UP2 ;  /* 0x000000ff0500728c */ /* 0x000fd4000bf45320 */
[----:B------:R-:W-:Y:S01]  /*04c0*/  VOTEU.ANY UP1, P0 ;  /* 0x0000000000ff7886 */ /* 0x000fe20000020100 */
[----:B------:R-:W-:-:S04]  /*04d0*/  @!UP2 USEL UR4, URZ, 0xffffffff, UP1 ;  /* 0xffffffffff04a887 */ /* 0x000fc80008800000 */
[----:B------:R-:W-:-:S04]  /*04e0*/  ULOP3.LUT UR4, UR4, 0x1, URZ, 0xc0, !UPT ;  /* 0x0000000104047892 */ /* 0x000fc8000f8ec0ff */
[----:B------:R-:W-:-:S11]  /*04f0*/  UISETP.NE.U32.AND UP5, UPT, UR4, 0x1, UPT ;  /* 0x000000010400788c */ /* 0x000fd6000bfa5070 */
.L_x_8:
[----:B------:R-:W3:Y:S01]  /*0500*/  SHFL.IDX PT, R0, R162, RZ, 0x1f ;  /* 0x00001fffa2007589 */ /* 0x000ee200000e0000 */
[----:B------:R-:W-:-:S04]  /*0510*/  UISETP.NE.AND UP1, UPT, UR10, 0x2, UPT ;  /* 0x000000020a00788c */ /* 0x000fc8000bf25270 */
[----:B------:R-:W-:Y:S02]  /*0520*/  UISETP.EQ.AND UP2, UPT, UR9, URZ, !UP1 ;  /* 0x000000ff0900728c */ /* 0x000fe4000cf42270 */
[----:B------:R-:W-:-:S04]  /*0530*/  USEL UR14, URZ, 0x1, UP1 ;  /* 0x00000001ff0e7887 */ /* 0x000fc80008800000 */
[----:B------:R-:W-:Y:S02]  /*0540*/  PLOP3.LUT P5, PT, P1, PT, UP2, 0x80, 0x8 ;  /* 0x000000000008781c */ /* 0x000fe40000faf028 */
[----:B---3--:R-:W-:-:S13]  /*0550*/  ISETP.NE.AND P0, PT, R0, RZ, PT ;  /* 0x000000ff0000720c */ /* 0x008fda0003f05270 */
[----:B------:R-:W-:Y:S05]  /*0560*/  @P0 BRA `(.L_x_9) ;  /* 0x0000000000540947 */ /* 0x000fea0003800000 */
[----:B------:R-:W-:Y:S01]  /*0570*/  UMOV UR5, 0x400 ;  /* 0x0000040000057882 */ /* 0x000fe20000000000 */
[----:B------:R-:W-:Y:S01]  /*0580*/  UMOV UR4, 0x1 ;  /* 0x0000000100047882 */ /* 0x000fe20000000000 */
[----:B------:R-:W-:Y:S02]  /*0590*/  ULEA UR5, UR37, UR5, 0x18 ;  /* 0x0000000525057291 */ /* 0x000fe4000f8ec0ff */
[----:B------:R-:W-:-:S04]  /*05a0*/  UIADD3 UR6, UPT, UPT, -UR4, 0x100000, URZ ;  /* 0x0010000004067890 */ /* 0x000fc8000fffe1ff */
[----:B------:R-:W-:Y:S02]  /*05b0*/  USHF.L.U32 UR7, UR6, 0xb, URZ ;  /* 0x0000000b06077899 */ /* 0x000fe400080006ff */
[----:B------:R-:W-:Y:S01]  /*05c0*/  USHF.L.U32 UR6, UR6, 0x1, URZ ;  /* 0x0000000106067899 */ /* 0x000fe200080006ff */
[----:B------:R-:W-:Y:S01]  /*05d0*/  ELECT P0, URZ, PT ;  /* 0x0000000000ff782f */ /* 0x000fe20003800000 */
[----:B------:R-:W3:Y:S10]  /*05e0*/  FENCE.VIEW.ASYNC.S ;  /* 0x00000000000073c6 */ /* 0x000ef40000000000 */
[----:B---3--:R3:W4:Y:S01]  /*05f0*/  SYNCS.EXCH.64 URZ, [UR5], UR6 ;  /* 0x0000000605ff75b2 */ /* 0x0087220008000100 */
[----:B------:R3:W1:Y:S01]  /*0600*/  SYNCS.EXCH.64 URZ, [UR5+0x30], UR6 ;  /* 0x0000300605ff75b2 */ /* 0x0006620008000100 */
        /* <DEDUP_REMOVED lines=10> */
[----:B------:R-:W-:Y:S01]  /*06b0*/  NOP ;  /* 0x0000000000007918 */ /* 0x000fe20000000000 */
.L_x_9:
[----:B------:R-:W2:Y:S01]  /*06c0*/  SHFL.IDX PT, R0, R162, RZ, 0x1f ;  /* 0x00001fffa2007589 */ /* 0x000ea200000e0000 */
[----:B------:R-:W-:Y:S01]  /*06d0*/  NOP ;  /* 0x0000000000007918 */ /* 0x000fe20000000000 */
[----:B--2---:R-:W-:-:S13]  /*06e0*/  ISETP.NE.AND P0, PT, R0, 0x1, PT ;  /* 0x000000010000780c */ /* 0x004fda0003f05270 */
[----:B------:R-:W-:Y:S05]  /*06f0*/  @P0 BRA `(.L_x_10) ;  /* 0x00000000004c0947 */ /* 0x000fea0003800000 */
[----:B---3--:R-:W-:Y:S01]  /*0700*/  UMOV UR6, 0x400 ;  /* 0x0000040000067882 */ /* 0x008fe20000000000 */
[----:B------:R-:W-:Y:S01]  /*0710*/  UMOV UR5, 0x20 ;  /* 0x0000002000057882 */ /* 0x000fe20000000000 */
[----:B------:R-:W-:Y:S01]  /*0720*/  UMOV UR4, 0x80 ;  /* 0x0000008000047882 */ /* 0x000fe20000000000 */
[----:B------:R-:W-:Y:S02]  /*0730*/  ULEA UR6, UR37, UR6, 0x18 ;  /* 0x0000000625067291 */ /* 0x000fe4000f8ec0ff */
[----:B------:R-:W-:-:S04]  /*0740*/  UIADD3 UR12, UPT, UPT, -UR5, 0x100000, URZ ;  /* 0x00100000050c7890 */ /* 0x000fc8000fffe1ff */
[----:B------:R-:W-:Y:S02]  /*0750*/  USHF.L.U32 UR13, UR12, 0xb, URZ ;  /* 0x0000000b0c0d7899 */ /* 0x000fe400080006ff */
[----:B------:R-:W-:Y:S02]  /*0760*/  USHF.L.U32 UR12, UR12, 0x1, URZ ;  /* 0x000000010c0c7899 */ /* 0x000fe400080006ff */
[----:B------:R-:W-:-:S04]  /*0770*/  UIADD3 UR4, UPT, UPT, -UR4, 0x100000, URZ ;  /* 0x0010000004047890 */ /* 0x000fc8000fffe1ff */
[----:B------:R-:W-:Y:S02]  /*0780*/  USHF.L.U32 UR5, UR4, 0xb, URZ ;  /* 0x0000000b04057899 */ /* 0x000fe400080006ff */
[----:B------:R-:W-:Y:S01]  /*0790*/  USHF.L.U32 UR4, UR4, 0x1, URZ ;  /* 0x0000000104047899 */ /* 0x000fe200080006ff */
[----:B------:R-:W-:Y:S01]  /*07a0*/  ELECT P0, URZ, PT ;  /* 0x0000000000ff782f */ /* 0x000fe20003800000 */
[----:B------:R-:W2:Y:S02]  /*07b0*/  FENCE.VIEW.ASYNC.S ;  /* 0x00000000000073c6 */ /* 0x000ea40000000000 */
[----:B--2---:R2:W3:Y:S08]  /*07c0*/  SYNCS.EXCH.64 URZ, [UR6+0x60], UR12 ;  /* 0x0000600c06ff75b2 */ /* 0x0044f00008000100 */
[----:B------:R2:W1:Y:S01]  /*07d0*/  SYNCS.EXCH.64 URZ, [UR6+0x78], UR4 ;  /* 0x0000780406ff75b2 */ /* 0x0004620008000100 */
[----:B------:R2:W1:Y:S01]  /*07e0*/  SYNCS.EXCH.64 URZ, [UR6+0x68], UR12 ;  /* 0x0000680c06ff75b2 */ /* 0x0004620008000100 */
[----:B------:R2:W1:Y:S01]  /*07f0*/  SYNCS.EXCH.64 URZ, [UR6+0x80], UR4 ;  /* 0x0000800406ff75b2 */ /* 0x0004620008000100 */
[----:B------:R2:W1:Y:S01]  /*0800*/  SYNCS.EXCH.64 URZ, [UR6+0x70], UR12 ;  /* 0x0000700c06ff75b2 */ /* 0x0004620008000100 */
[----:B------:R2:W1:Y:S01]  /*0810*/  SYNCS.EXCH.64 URZ, [UR6+0x88], UR4 ;  /* 0x0000880406ff75b2 */ /* 0x0004620008000100 */
[----:B------:R-:W-:Y:S01]  /*0820*/  NOP ;  /* 0x0000000000007918 */ /* 0x000fe20000000000 */
.L_x_10:
[----:B------:R-:W4:Y:S01]  /*0830*/  SHFL.IDX PT, R0, R162, RZ, 0x1f ;  /* 0x00001fffa2007589 */ /* 0x000f2200000e0000 */
[----:B------:R-:W-:Y:S01]  /*0840*/  NOP ;  /* 0x0000000000007918 */ /* 0x000fe20000000000 */
[----:B----4-:R-:W-:-:S13]  /*0850*/  ISETP.NE.AND P0, PT, R0, 0x3, PT ;  /* 0x000000030000780c */ /* 0x010fda0003f05270 */
[----:B------:R-:W-:Y:S05]  /*0860*/  @P0 BRA `(.L_x_11) ;  /* 0x00000000002c0947 */ /* 0x000fea0003800000 */
[----:B--23--:R-:W-:Y:S01]  /*0870*/  UMOV UR5, 0x400 ;  /* 0x0000040000057882 */ /* 0x00cfe20000000000 */
[----:B------:R-:W-:Y:S01]  /*0880*/  UMOV UR4, 0x20 ;  /* 0x0000002000047882 */ /* 0x000fe20000000000 */
[----:B------:R-:W-:Y:S02]  /*0890*/  ULEA UR5, UR37, UR5, 0x18 ;  /* 0x0000000525057291 */ /* 0x000fe4000f8ec0ff */
[----:B------:R-:W-:-:S04]  /*08a0*/  UIADD3 UR6, UPT, UPT, -UR4, 0x100000, URZ ;  /* 0x0010000004067890 */ /* 0x000fc8000fffe1ff */
[----:B------:R-:W-:Y:S02]  /*08b0*/  USHF.L.U32 UR7, UR6, 0xb, URZ ;  /* 0x0000000b06077899 */ /* 0x000fe400080006ff */
[----:B------:R-:W-:Y:S01]  /*08c0*/  USHF.L.U32 UR6, UR6, 0x1, URZ ;  /* 0x0000000106067899 */ /* 0x000fe200080006ff */
[----:B------:R-:W-:Y:S01]  /*08d0*/  ELECT P0, URZ, PT ;  /* 0x0000000000ff782f */ /* 0x000fe20003800000 */
[----:B------:R-:W2:Y:S10]  /*08e0*/  FENCE.VIEW.ASYNC.S ;  /* 0x00000000000073c6 */ /* 0x000eb40000000000 */
[----:B--2---:R4:W2:Y:S01]  /*08f0*/  SYNCS.EXCH.64 URZ, [UR5+0x90], UR6 ;  /* 0x0000900605ff75b2 */ /* 0x0048a20008000100 */
[----:B------:R4:W3:Y:S02]  /*0900*/  SYNCS.EXCH.64 URZ, [UR5+0x98], UR6 ;  /* 0x0000980605ff75b2 */ /* 0x0008e40008000100 */
[----:B----4-:R-:W-:Y:S01]  /*0910*/  NOP ;  /* 0x0000000000007918 */ /* 0x010fe20000000000 */
.L_x_11:
[----:B------:R-:W4:Y:S01]  /*0920*/  SHFL.IDX PT, R0, R162, RZ, 0x1f ;  /* 0x00001fffa2007589 */ /* 0x000f2200000e0000 */
[----:B------:R-:W-:Y:S01]  /*0930*/  NOP ;  /* 0x0000000000007918 */ /* 0x000fe20000000000 */
[----:B----4-:R-:W-:-:S13]  /*0940*/  ISETP.NE.AND P0, PT, R0, 0x4, PT ;  /* 0x000000040000780c */ /* 0x010fda0003f05270 */
[----:B------:R-:W-:Y:S05]  /*0950*/  @P0 BRA `(.L_x_12) ;  /* 0x0000000000480947 */ /* 0x000fea0003800000 */
[----:B--23--:R-:W-:Y:S01]  /*0960*/  UMOV UR6, 0x1e0 ;  /* 0x000001e000067882 */ /* 0x00cfe20000000000 */
[----:B------:R-:W-:Y:S01]  /*0970*/  UMOV UR5, 0x400 ;  /* 0x0000040000057882 */ /* 0x000fe20000000000 */
[----:B------:R-:W-:Y:S01]  /*0980*/  USEL UR6, UR6, 0x1a0, UP5 ;  /* 0x000001a006067887 */ /* 0x000fe2000a800000 */
        /* <DEDUP_REMOVED lines=10> */
[----:B--2---:R4:W2:Y:S08]  /*0a30*/  SYNCS.EXCH.64 URZ, [UR5+0xa0], UR12 ;  /* 0x0000a00c05ff75b2 */ /* 0x0048b00008000100 */
[----:B------:R4:W3:Y:S01]  /*0a40*/  SYNCS.EXCH.64 URZ, [UR5+0xb0], UR6 ;  /* 0x0000b00605ff75b2 */ /* 0x0008e20008000100 */
[----:B------:R4:W1:Y:S01]  /*0a50*/  SYNCS.EXCH.64 URZ, [UR5+0xa8], UR12 ;  /* 0x0000a80c05ff75b2 */ /* 0x0008620008000100 */
[----:B------:R4:W1:Y:S02]  /*0a60*/  SYNCS.EXCH.64 URZ, [UR5+0xb8], UR6 ;  /* 0x0000b80605ff75b2 */ /* 0x0008640008000100 */
[----:B----4-:R-:W-:Y:S01]  /*0a70*/  NOP ;  /* 0x0000000000007918 */ /* 0x010fe20000000000 */
.L_x_12:
[----:B------:R-:W4:Y:S01]  /*0a80*/  SHFL.IDX PT, R0, R162, RZ, 0x1f ;  /* 0x00001fffa2007589 */ /* 0x000f2200000e0000 */
[----:B------:R-:W-:Y:S01]  /*0a90*/  NOP ;  /* 0x0000000000007918 */ /* 0x000fe20000000000 */
[----:B----4-:R-:W-:-:S13]  /*0aa0*/  ISETP.NE.AND P0, PT, R0, 0x5, PT ;  /* 0x000000050000780c */ /* 0x010fda0003f05270 */
[----:B------:R-:W-:Y:S05]  /*0ab0*/  @P0 BRA `(.L_x_13) ;  /* 0x0000000000440947 */ /* 0x000fea0003800000 */
[----:B--23--:R-:W-:Y:S01]  /*0ac0*/  UMOV UR6, 0x400 ;  /* 0x0000040000067882 */ /* 0x00cfe20000000000 */
        /* <DEDUP_REMOVED lines=16> */
.L_x_13:
[----:B------:R-:W4:Y:S01]  /*0bd0*/  SHFL.IDX PT, R0, R162, RZ, 0x1f ;  /* 0x00001fffa2007589 */ /* 0x000f2200000e0000 */
[----:B------:R-:W-:Y:S01]  /*0be0*/  ISETP.NE.OR P1, PT, RZ, UR10, !P1 ;  /* 0x0000000aff007c0c */ /* 0x000fe2000cf25670 */
        /* <DEDUP_REMOVED lines=12> */
[----:B------:R4:W3:Y:S01]  /*0cb0*/  SYNCS.EXCH.64 URZ, [UR5+0xf0], UR6 ;  /* 0x0000f00605ff75b2 */ /* 0x0008e20008000100 */
[----:B------:R4:W1:Y:S01]  /*0cc0*/  SYNCS.EXCH.64 URZ, [UR5+0xe8], UR6 ;  /* 0x0000e80605ff75b2 */ /* 0x0008620008000100 */
[----:B------:R4:W1:Y:S02]  /*0cd0*/  SYNCS.EXCH.64 URZ, [UR5+0xf8], UR6 ;  /* 0x0000f80605ff75b2 */ /* 0x0008640008000100 */
[----:B----4-:R-:W-:Y:S01]  /*0ce0*/  NOP ;  /* 0x0000000000007918 */ /* 0x010fe20000000000 */
.L_x_14:
[----:B------:R-:W-:Y:S01]  /*0cf0*/  VOTEU.ALL UP1, P1 ;  /* 0x0000000000ff7886 */ /* 0x000fe20000820000 */
[----:B--23--:R-:W2:Y:S01]  /*0d00*/  LDCU UR5, c[0x0][0x36c] ;  /* 0x00006d80ff0577ac */ /* 0x00cea20008000800 */
[----:B------:R-:W-:Y:S01]  /*0d10*/  NOP ;  /* 0x0000000000007918 */ /* 0x000fe20000000000 */
[----:B------:R-:W-:Y:S01]  /*0d20*/  LOP3.LUT R10, R170, 0x1f, RZ, 0xc0, !PT ;  /* 0x0000001faa0a7812 */ /* 0x000fe200078ec0ff */
[----:B------:R-:W-:Y:S01]  /*0d30*/  UMOV UR6, 0x20 ;  /* 0x0000002000067882 */ /* 0x000fe20000000000 */
[----:B------:R-:W-:Y:S01]  /*0d40*/  @!UP1 UMOV UR4, 0x400 ;  /* 0x0000040000049882 */ /* 0x000fe20000000000 */
[----:B------:R-:W-:-:S04]  /*0d50*/  @!UP1 UIADD3 UR6, UPT, UPT, -UR6, 0x100000, URZ ;  /* 0x0010000006069890 */ /* 0x000fc8000fffe1ff */
[----:B------:R-:W-:Y:S02]  /*0d60*/  @!UP1 USHF.L.U32 UR7, UR6, 0xb, URZ ;  /* 0x0000000b06079899 */ /* 0x000fe400080006ff */
[----:B------:R-:W-:Y:S02]  /*0d70*/  @!UP1 USHF.L.U32 UR6, UR6, 0x1, URZ ;  /* 0x0000000106069899 */ /* 0x000fe400080006ff */
[----:B------:R-:W-:Y:S01]  /*0d80*/  @!UP1 ULEA UR4, UR37, UR4, 0x18 ;  /* 0x0000000425049291 */ /* 0x000fe2000f8ec0ff */
[----:B------:R-:W-:Y:S01]  /*0d90*/  VOTEU.ALL UP1, P1 ;  /* 0x0000000000ff7886 */ /* 0x000fe20000820000 */
[----:B------:R-:W-:Y:S01]  /*0da0*/  UISETP.NE.AND UP4, UPT, UR10, URZ, UPT ;  /* 0x000000ff0a00728c */ /* 0x000fe2000bf85270 */
[----:B------:R-:W3:Y:S09]  /*0db0*/  FENCE.VIEW.ASYNC.S ;  /* 0x00000000000073c6 */ /* 0x000ef20000000000 */
[----:B---3--:R3:W4:Y:S01]  /*0dc0*/  @!UP1 SYNCS.EXCH.64 URZ, [UR4+0x100], UR6 ;  /* 0x0001000604ff95b2 */ /* 0x0087220008000100 */
[----:B--2---:R-:W-:-:S09]  /*0dd0*/  UISETP.EQ.U32.AND UP1, UPT, UR5, 0x1, UPT ;  /* 0x000000010500788c */ /* 0x004fd2000bf22070 */
[----:B------:R-:W-:Y:S05]  /*0de0*/  BRA.U !UP1, `(.L_x_15) ;  /* 0x0000000109087547 */ /* 0x000fea000b800000 */
[----:B-1--4-:R-:W-:Y:S01]  /*0df0*/  UCGABAR_ARV ;  /* 0x00000000000079c7 */ /* 0x012fe20008000000 */
[----:B------:R-:W-:Y:S05]  /*0e00*/  BRA `(.L_x_16) ;  /* 0x0000000000047947 */ /* 0x000fea0003800000 */
.L_x_15:
[----:B-1--4-:R-:W-:Y:S01]  /*0e10*/  NOP ;  /* 0x0000000000007918 */ /* 0x012fe20000000000 */
.L_x_16:
[----:B------:R-:W1:Y:S01]  /*0e20*/  S2R R11, SR_CTAID.X ;  /* 0x00000000000b7919 */ /* 0x000e620000002500 */
[----:B------:R-:W-:-:S05]  /*0e30*/  CS2R.32 R156, SR_CgaSize ;  /* 0x00000000009c7805 */ /* 0x000fca0000008a00 */
[----:B------:R-:W-:-:S05]  /*0e40*/  IMAD R156, R156, -0xa0, RZ ;  /* 0xffffff609c9c7824 */ /* 0x000fca00078e02ff */
[----:B------:R-:W-:-:S14]  /*0e50*/  R2UR UR5, R156 ;  /* 0x000000009c0572ca */ /* 0x000fdc00000e0000 */
[----:B------:R-:W2:Y:S01]  /*0e60*/  LDCU UR5, c[0x0][UR5+0x2b0] ;  /* 0x00005600050577ac */ /* 0x000ea20008000800 */
[----:B------:R-:W-:-:S05]  /*0e70*/  CS2R.32 R0, SR_CgaSize ;  /* 0x0000000000007805 */ /* 0x000fca0000008a00 */
[----:B------:R-:W-:-:S06]  /*0e80*/  IMAD R0, R0, -0xa0, RZ ;  /* 0xffffff6000007824 */ /* 0x000fcc00078e02ff */
[----:B------:R-:W4:Y:S01]  /*0e90*/  LDC R0, c[0x0][R0+0x2a0] ;  /* 0x0000a80000007b82 */ /* 0x000f220000000800 */
[----:B------:R-:W-:Y:S01]  /*0ea0*/  PRMT R8, RZ, 0x7610, R8 ;  /* 0x00007610ff087816 */ /* 0x000fe20000000008 */
[----:B------:R-:W2:Y:S01]  /*0eb0*/  S2R R20, SR_CTAID.Y ;  /* 0x0000000000147919 */ /* 0x000ea20000002600 */
[----:B------:R-:W-:-:S05]  /*0ec0*/  CS2R.32 R156, SR_CgaSize ;  /* 0x00000000009c7805 */ /* 0x000fca0000008a00 */
[----:B------:R-:W-:-:S05]  /*0ed0*/  IMAD R156, R156, -0xa0, RZ ;  /* 0xffffff609c9c7824 */ /* 0x000fca00078e02ff */
[----:B---3--:R-:W-:-:S14]  /*0ee0*/  R2UR UR4, R156 ;  /* 0x000000009c0472ca */ /* 0x008fdc00000e0000 */
[----:B------:R-:W3:Y:S01]  /*0ef0*/  LDCU UR4, c[0x0][UR4+0x2b4] ;  /* 0x00005680040477ac */ /* 0x000ee20008000800 */
[----:B------:R-:W-:Y:S01]  /*0f00*/  UISETP.NE.AND UP2, UPT, UR10, 0x2, UPT ;  /* 0x000000020a00788c */ /* 0x000fe2000bf45270 */
[----:B------:R-:W2:Y:S01]  /*0f10*/  LDC R9, c[0x0][0xb24] ;  /* 0x0002c900ff097b82 */ /* 0x000ea20000000800 */
[----:B------:R-:W-:-:S05]  /*0f20*/  CS2R.32 R154, SR_CgaSize ;  /* 0x00000000009a7805 */ /* 0x000fca0000008a00 */
[----:B------:R-:W-:-:S06]  /*0f30*/  IMAD R154, R154, -0xa0, RZ ;  /* 0xffffff609a9a7824 */ /* 0x000fcc00078e02ff */
[----:B------:R-:W4:Y:S08]  /*0f40*/  LDC R154, c[0x0][R154+0x2a4] ;  /* 0x0000a9009a9a7b82 */ /* 0x000f300000000800 */
[----:B------:R-:W4:Y:S01]  /*0f50*/  LDC R72, c[0x0][0xb24] ;  /* 0x0002c900ff487b82 */ /* 0x000f220000000800 */
[----:B-1----:R-:W-:Y:S01]  /*0f60*/  I2FP.F32.U32 R4, R11 ;  /* 0x0000000b00047245 */ /* 0x002fe20000201000 */
[----:B------:R-:W-:-:S06]  /*0f70*/  IMAD.MOV.U32 R21, RZ, RZ, R11 ;  /* 0x000000ffff157224 */ /* 0x000fcc00078e000b */
[----:B------:R-:W1:Y:S01]  /*0f80*/  S2UR UR36, SR_CTAID.Z ;  /* 0x00000000002479c3 */ /* 0x000e620000002700 */
[----:B--2---:R-:W-:Y:S02]  /*0f90*/  ISETP.GE.AND P0, PT, R9, 0x1, PT ;  /* 0x000000010900780c */ /* 0x004fe40003f06270 */
[----:B------:R-:W-:Y:S01]  /*0fa0*/  I2FP.F32.U32 R2, R20 ;  /* 0x0000001400027245 */ /* 0x000fe20000201000 */
[----:B------:R-:W-:-:S04]  /*0fb0*/  FMUL R4, R4, UR5 ;  /* 0x0000000504047c20 */ /* 0x000fc80008400000 */
[----:B---3--:R-:W-:Y:S01]  /*0fc0*/  FMUL R2, R2, UR4 ;  /* 0x0000000402027c20 */ /* 0x008fe20008400000 */
[----:B------:R-:W2:Y:S01]  /*0fd0*/  F2I.U32.TRUNC.NTZ R156, R4 ;  /* 0x00000004009c7305 */ /* 0x000ea2000020f000 */
[----:B------:R-:W3:Y:S07]  /*0fe0*/  LDCU UR4, c[0x0][0xb30] ;  /* 0x00016600ff0477ac */ /* 0x000eee0008000800 */
[----:B------:R-:W1:Y:S01]  /*0ff0*/  F2I.U32.TRUNC.NTZ R3, R2 ;  /* 0x0000000200037305 */ /* 0x000e62000020f000 */
[----:B--2---:R-:W-:-:S04]  /*1000*/  IMAD.MOV R156, RZ, RZ, -R156 ;  /* 0x000000ffff9c7224 */ /* 0x004fc800078e0a9c */
[----:B----4-:R-:W-:Y:S01]  /*1010*/  IMAD R156, R0, R156, R11 ;  /* 0x0000009c009c7224 */ /* 0x010fe200078e020b */
[----:B------:R-:W-:Y:S01]  /*1020*/  PRMT R0, RZ, 0x7610, R0 ;  /* 0x00007610ff007816 */ /* 0x000fe20000000000 */
[----:B---3--:R-:W-:Y:S01]  /*1030*/  UISETP.NE.AND UP3, UPT, UR4, 0x1, UPT ;  /* 0x000000010400788c */ /* 0x008fe2000bf65270 */
[----:B-1----:R-:W-:-:S05]  /*1040*/  IADD3 R3, PT, PT, -R3, RZ, RZ ;  /* 0x000000ff03037210 */ /* 0x002fca0007ffe1ff */
[----:B------:R-:W-:Y:S01]  /*1050*/  IMAD R154, R154, R3, R20 ;  /* 0x000000039a9a7224 */ /* 0x000fe200078e0214 */
[----:B------:R-:W-:Y:S06]  /*1060*/  BRA.U UP4, `(.L_x_17) ;  /* 0x0000000104247547 */ /* 0x000fec000b800000 */
[----:B------:R-:W-:Y:S01]  /*1070*/  ISETP.NE.AND P1, PT, R154, RZ, PT ;  /* 0x000000ff9a00720c */ /* 0x000fe20003f25270 */
[----:B------:R-:W-:Y:S01]  /*1080*/  IMAD.MOV.U32 R0, RZ, RZ, 0x3 ;  /* 0x00000003ff007424 */ /* 0x000fe200078e00ff */
[C---:B------:R-:W-:Y:S02]  /*1090*/  LOP3.LUT R3, R156.reuse, 0xfffffffe, RZ, 0xc0, !PT ;  /* 0xfffffffe9c037812 */ /* 0x040fe400078ec0ff */
[----:B------:R-:W-:Y:S02]  /*10a0*/  ISETP.LT.U32.OR P1, PT, R156, 0x2, !P1 ;  /* 0x000000029c00780c */ /* 0x000fe40004f21470 */
[----:B------:R-:W-:Y:S02]  /*10b0*/  SHF.L.U32 R0, R0, R3, RZ ;  /* 0x0000000300007219 */ /* 0x000fe400000006ff */
[----:B------:R-:W-:Y:S02]  /*10c0*/  SEL R5, RZ, 0x1, !P1 ;  /* 0x00000001ff057807 */ /* 0x000fe40004800000 */
[----:B------:R-:W-:-:S05]  /*10d0*/  SEL R2, RZ, 0x2, !P1 ;  /* 0x00000002ff027807 */ /* 0x000fca0004800000 */
[----:B------:R-:W-:-:S05]  /*10e0*/  IMAD.IADD R2, R5, 0x1, R2 ;  /* 0x0000000105027824 */ /* 0x000fca00078e0202 */
[----:B------:R-:W-:Y:S02]  /*10f0*/  PRMT R8, R2, 0x7610, R8 ;  /* 0x0000761002087816 */ /* 0x000fe40000000008 */
.L_x_17:
[----:B------:R-:W-:Y:S05]  /*1100*/  @!P0 BRA `(.L_x_18) ;  /* 0x0000000000b88947 */ /* 0x000fea0003800000 */
[----:B------:R-:W1:Y:S01]  /*1110*/  LDC.64 R4, c[0x0][0xb18] ;  /* 0x0002c600ff047b82 */ /* 0x000e620000000a00 */
[----:B------:R-:W-:-:S07]  /*1120*/  ISETP.NE.AND P0, PT, R9, 0x1, PT ;  /* 0x000000010900780c */ /* 0x000fce0003f05270 */
[----:B------:R-:W2:Y:S08]  /*1130*/  LDC R14, c[0x0][0xb0c] ;  /* 0x0002c300ff0e7b82 */ /* 0x000eb00000000800 */
[----:B------:R-:W3:Y:S08]  /*1140*/  LDC R13, c[0x0][0x370] ;  /* 0x0000dc00ff0d7b82 */ /* 0x000ef00000000800 */
[----:B------:R-:W4:Y:S01]  /*1150*/  LDC R16, c[0x0][0x374] ;  /* 0x0000dd00ff107b82 */ /* 0x000f220000000800 */
[----:B-1----:R-:W-:-:S07]  /*1160*/  ISETP.NE.AND P1, PT, R4, 0x1, PT ;  /* 0x000000010400780c */ /* 0x002fce0003f25270 */
[----:B------:R-:W3:Y:S01]  /*1170*/  LDC.64 R6, c[0x0][0xb10] ;  /* 0x0002c400ff067b82 */ /* 0x000ee20000000a00 */
[----:B--2---:R-:W-:-:S07]  /*1180*/  ISETP.NE.AND P2, PT, R14, 0x1, PT ;  /* 0x000000010e00780c */ /* 0x004fce0003f45270 */
[----:B------:R-:W1:Y:S08]  /*1190*/  LDC R12, c[0x0][0xb20] ;  /* 0x0002c800ff0c7b82 */ /* 0x000e700000000800 */
[----:B------:R-:W2:Y:S01]  /*11a0*/  LDC.64 R2, c[0x0][0xb28] ;  /* 0x0002ca00ff027b82 */ /* 0x000ea20000000a00 */
[----:B----4-:R-:W-:-:S04]  /*11b0*/  IMAD.HI.U32 R15, R16, R5, RZ ;  /* 0x00000005100f7227 */ /* 0x010fc800078e00ff */
[----:B------:R-:W-:-:S04]  /*11c0*/  IMAD.HI.U32 R5, R20, R5, RZ ;  /* 0x0000000514057227 */ /* 0x000fc800078e00ff */
[----:B---3--:R-:W-:-:S04]  /*11d0*/  IMAD.HI.U32 R18, R13, R6, RZ ;  /* 0x000000060d127227 */ /* 0x008fc800078e00ff */
[C---:B------:R-:W-:Y:S01]  /*11e0*/  IMAD.HI.U32 R22, R11.reuse, R6, RZ ;  /* 0x000000060b167227 */ /* 0x040fe200078e00ff */
[-C--:B------:R-:W-:Y:S02]  /*11f0*/  @P2 SHF.R.U32.HI R13, RZ, R7.reuse, R18 ;  /* 0x00000007ff0d2219 */ /* 0x080fe40000011612 */
[-C--:B-1----:R-:W-:Y:S02]  /*1200*/  @P1 SHF.R.U32.HI R16, RZ, R12.reuse, R15 ;  /* 0x0000000cff101219 */ /* 0x082fe4000001160f */
[----:B------:R-:W-:Y:S02]  /*1210*/  SHF.R.U32.HI R5, RZ, R12, R5 ;  /* 0x0000000cff057219 */ /* 0x000fe40000011605 */
[----:B------:R-:W-:Y:S02]  /*1220*/  SHF.R.U32.HI R22, RZ, R7, R22 ;  /* 0x00000007ff167219 */ /* 0x000fe40000011616 */
[----:B------:R-:W-:Y:S01]  /*1230*/  SEL R5, R20, R5, !P1 ;  /* 0x0000000514057207 */ /* 0x000fe20004800000 */
[----:B--2---:R-:W-:Y:S01]  /*1240*/  IMAD.HI.U32 R18, R16, R2, RZ ;  /* 0x0000000210127227 */ /* 0x004fe200078e00ff */
[----:B------:R-:W-:-:S02]  /*1250*/  SEL R21, R11, R22, !P2 ;  /* 0x000000160b157207 */ /* 0x000fc40005000000 */
[----:B------:R-:W-:Y:S01]  /*1260*/  IADD3 R7, PT, PT, -R5, RZ, RZ ;  /* 0x000000ff05077210 */ /* 0x000fe20007ffe1ff */
[----:B------:R-:W-:Y:S01]  /*1270*/  IMAD.HI.U32 R6, R13, R2, RZ ;  /* 0x000000020d067227 */ /* 0x000fe200078e00ff */
[----:B------:R-:W-:-:S03]  /*1280*/  @P0 SHF.R.U32.HI R16, RZ, R3, R18 ;  /* 0x00000003ff100219 */ /* 0x000fc60000011612 */
[----:B------:R-:W-:Y:S01]  /*1290*/  IMAD R7, R4, R7, R20 ;  /* 0x0000000704077224 */ /* 0x000fe200078e0214 */
[----:B------:R-:W-:Y:S01]  /*12a0*/  @P0 SHF.R.U32.HI R13, RZ, R3, R6 ;  /* 0x00000003ff0d0219 */ /* 0x000fe20000011606 */
[----:B------:R-:W-:-:S04]  /*12b0*/  IMAD R16, R16, R9, RZ ;  /* 0x0000000910107224 */ /* 0x000fc800078e02ff */
[----:B------:R-:W-:Y:S01]  /*12c0*/  IMAD R6, R13, R9, RZ ;  /* 0x000000090d067224 */ /* 0x000fe200078e02ff */
[----:B------:R-:W-:-:S04]  /*12d0*/  ISETP.GE.AND P1, PT, R5, R16, PT ;  /* 0x000000100500720c */ /* 0x000fc80003f26270 */
[----:B------:R-:W-:Y:S01]  /*12e0*/  ISETP.GE.OR P1, PT, R21, R6, P1 ;  /* 0x000000061500720c */ /* 0x000fe20000f26670 */
[----:B------:R-:W-:-:S05]  /*12f0*/  IMAD.HI.U32 R6, R5, R2, RZ ;  /* 0x0000000205067227 */ /* 0x000fca00078e00ff */
[----:B------:R-:W-:-:S04]  /*1300*/  SHF.R.U32.HI R6, RZ, R3, R6 ;  /* 0x00000003ff067219 */ /* 0x000fc80000011606 */
[----:B------:R-:W-:-:S03]  /*1310*/  SEL R6, R5, R6, !P0 ;  /* 0x0000000605067207 */ /* 0x000fc60004000000 */
[----:B------:R-:W-:Y:S01]  /*1320*/  @!P1 IMAD.HI.U32 R12, R21, R2, RZ ;  /* 0x00000002150c9227 */ /* 0x000fe200078e00ff */
[----:B------:R-:W-:-:S04]  /*1330*/  IADD3 R2, PT, PT, -R6, RZ, RZ ;  /* 0x000000ff06027210 */ /* 0x000fc80007ffe1ff */
[----:B------:R-:W-:Y:S01]  /*1340*/  @!P1 SHF.R.U32.HI R12, RZ, R3, R12 ;  /* 0x00000003ff0c9219 */ /* 0x000fe2000001160c */
[----:B------:R-:W-:-:S03]  /*1350*/  IMAD R2, R9, R2, R5 ;  /* 0x0000000209027224 */ /* 0x000fc600078e0205 */
[----:B------:R-:W-:-:S05]  /*1360*/  @!P1 SEL R3, R21, R12, !P0 ;  /* 0x0000000c15039207 */ /* 0x000fca0004000000 */
[--C-:B------:R-:W-:Y:S02]  /*1370*/  @!P1 IMAD.IADD R6, R6, 0x1, -R3.reuse ;  /* 0x0000000106069824 */ /* 0x100fe400078e0a03 */
[----:B------:R-:W-:Y:S01]  /*1380*/  @!P1 IMAD R3, R2, R13, R3 ;  /* 0x0000000d02039224 */ /* 0x000fe200078e0203 */
[----:B------:R-:W-:Y:S01]  /*1390*/  IADD3 R2, PT, PT, -R21, RZ, RZ ;  /* 0x000000ff15027210 */ /* 0x000fe20007ffe1ff */
[----:B------:R-:W-:Y:S02]  /*13a0*/  @!P1 IMAD R5, R6, R9, R21 ;  /* 0x0000000906059224 */ /* 0x000fe400078e0215 */
[----:B------:R-:W-:Y:S02]  /*13b0*/  @!P1 IMAD.MOV.U32 R21, RZ, RZ, R3 ;  /* 0x000000ffff159224 */ /* 0x000fe400078e0003 */
[----:B------:R-:W-:Y:S02]  /*13c0*/  IMAD R2, R14, R2, R11 ;  /* 0x000000020e027224 */ /* 0x000fe400078e020b */
[----:B------:R-:W-:-:S02]  /*13d0*/  IMAD R20, R5, R4, R7 ;  /* 0x0000000405147224 */ /* 0x000fc400078e0207 */
[----:B------:R-:W-:Y:S02]  /*13e0*/  IMAD R21, R21, R14, R2 ;  /* 0x0000000e15157224 */ /* 0x000fe400078e0202 */
.L_x_18:
[----:B------:R-:W-:Y:S05]  /*13f0*/  BRA.U UP3, `(.L_x_19) ;  /* 0x0000000103407547 */ /* 0x000fea000b800000 */
[----:B------:R-:W1:Y:S08]  /*1400*/  LDC.64 R4, c[0x0][0xb10] ;  /* 0x0002c400ff047b82 */ /* 0x000e700000000a00 */
[----:B------:R-:W2:Y:S08]  /*1410*/  LDC.64 R2, c[0x0][0xb18] ;  /* 0x0002c600ff027b82 */ /* 0x000eb00000000a00 */
[----:B------:R-:W3:Y:S08]  /*1420*/  LDC R6, c[0x0][0xb20] ;  /* 0x0002c800ff067b82 */ /* 0x000ef00000000800 */
[----:B------:R-:W4:Y:S01]  /*1430*/  LDC R12, c[0x0][0xb0c] ;  /* 0x0002c300ff0c7b82 */ /* 0x000f220000000800 */
[----:B-1----:R-:W-:-:S05]  /*1440*/  IMAD.HI.U32 R4, R21, R4, RZ ;  /* 0x0000000415047227 */ /* 0x002fca00078e00ff */
[----:B------:R-:W-:Y:S01]  /*1450*/  SHF.R.U32.HI R4, RZ, R5, R4 ;  /* 0x00000005ff047219 */ /* 0x000fe20000011604 */
[----:B--2---:R-:W-:Y:S01]  /*1460*/  IMAD.HI.U32 R3, R20, R3, RZ ;  /* 0x0000000314037227 */ /* 0x004fe200078e00ff */
[----:B------:R-:W-:-:S04]  /*1470*/  ISETP.NE.AND P0, PT, R2, 0x1, PT ;  /* 0x000000010200780c */ /* 0x000fc80003f05270 */
[----:B---3--:R-:W-:-:S04]  /*1480*/  SHF.R.U32.HI R3, RZ, R6, R3 ;  /* 0x00000006ff037219 */ /* 0x008fc80000011603 */
[----:B------:R-:W-:Y:S02]  /*1490*/  SEL R3, R20, R3, !P0 ;  /* 0x0000000314037207 */ /* 0x000fe40004000000 */
[----:B----4-:R-:W-:-:S04]  /*14a0*/  ISETP.NE.AND P1, PT, R12, 0x1, PT ;  /* 0x000000010c00780c */ /* 0x010fc80003f25270 */
[----:B------:R-:W-:-:S05]  /*14b0*/  SEL R6, R21, R4, !P1 ;  /* 0x0000000415067207 */ /* 0x000fca0004800000 */
[----:B------:R-:W-:Y:S02]  /*14c0*/  IMAD.IADD R4, R3, 0x1, -R6 ;  /* 0x0000000103047824 */ /* 0x000fe400078e0a06 */
[----:B------:R-:W-:Y:S02]  /*14d0*/  IMAD.IADD R3, R6, 0x1, -R3 ;  /* 0x0000000106037824 */ /* 0x000fe400078e0a03 */
[----:B------:R-:W-:Y:S02]  /*14e0*/  IMAD R21, R4, R12, R21 ;  /* 0x0000000c04157224 */ /* 0x000fe400078e0215 */
[----:B------:R-:W-:Y:S02]  /*14f0*/  IMAD R20, R3, R2, R20 ;  /* 0x0000000203147224 */ /* 0x000fe400078e0214 */
.L_x_19:
[----:B------:R-:W-:Y:S05]  /*1500*/  BRA.U !UP1, `(.L_x_20) ;  /* 0x00000001090c7547 */ /* 0x000fea000b800000 */
[----:B------:R-:W-:Y:S01]  /*1510*/  UCGABAR_WAIT ;  /* 0x0000000000007dc7 */ /* 0x000fe20008000000 */
[----:B------:R-:W-:Y:S01]  /*1520*/  CCTL.IVALL ;  /* 0x00000000ff00798f */ /* 0x000fe20002000000 */
[----:B------:R-:W-:Y:S05]  /*1530*/  BRA `(.L_x_21) ;  /* 0x0000000000047947 */ /* 0x000fea0003800000 */
.L_x_20:
[----:B------:R-:W-:Y:S06]  /*1540*/  BAR.SYNC.DEFER_BLOCKING 0x0 ;  /* 0x0000000000007b1d */ /* 0x000fec0000010000 */
.L_x_21:
[----:B------:R-:W-:Y:S05]  /*1550*/  BRA.U UP2, `(.L_x_22) ;  /* 0x0000001102fc7547 */ /* 0x000fea000b800000 */
[----:B------:R-:W1:Y:S01]  /*1560*/  LDCU UR22, c[0x0][0x38c] ;  /* 0x00007180ff1677ac */ /* 0x000e620008000800 */
[----:B------:R-:W2:Y:S01]  /*1570*/  LDC R9, c[0x0][0x370] ;  /* 0x0000dc00ff097b82 */ /* 0x000ea20000000800 */
[----:B------:R-:W-:Y:S01]  /*1580*/  PLOP3.LUT P1, PT, PT, PT, UP5, 0x80, 0x8 ;  /* 0x000000000008781c */ /* 0x000fe20003f2f058 */
[----:B------:R-:W-:Y:S01]  /*1590*/  HFMA2 R12, -RZ, RZ, 0, 0 ;  /* 0x00000000ff0c7431 */ /* 0x000fe200000001ff */
[----:B------:R-:W-:Y:S01]  /*15a0*/  UISETP.NE.AND UP1, UPT, UR10, URZ, UPT ;  /* 0x000000ff0a00728c */ /* 0x000fe2000bf25270 */
[----:B------:R-:W-:Y:S01]  /*15b0*/  ISETP.NE.AND P4, PT, R10, RZ, P5 ;  /* 0x000000ff0a00720c */ /* 0x000fe20002f85270 */
[C---:B------:R-:W-:Y:S01]  /*15c0*/  IMAD.SHL.U32 R16, R11.reuse, 0x80, RZ ;  /* 0x000000800b107824 */ /* 0x040fe200078e00ff */
[----:B------:R-:W-:Y:S01]  /*15d0*/  LOP3.LUT R17, R11, 0x1, RZ, 0xc0, !PT ;  /* 0x000000010b117812 */ /* 0x000fe200078ec0ff */
[----:B------:R-:W-:Y:S01]  /*15e0*/  IMAD.MOV.U32 R15, RZ, RZ, 0x1 ;  /* 0x00000001ff0f7424 */ /* 0x000fe200078e00ff */
[----:B------:R-:W3:Y:S01]  /*15f0*/  LDC R0, c[0x0][0x374] ;  /* 0x0000dd00ff007b82 */ /* 0x000ee20000000800 */
[----:B------:R-:W-:Y:S01]  /*1600*/  PLOP3.LUT P1, PT, P1, PT, PT, 0x8, 0x80 ;  /* 0x000000000080781c */ /* 0x000fe20000f2e170 */
[----:B------:R-:W-:Y:S01]  /*1610*/  IMAD.MOV.U32 R14, RZ, RZ, RZ ;  /* 0x000000ffff0e7224 */ /* 0x000fe200078e00ff */
[----:B------:R-:W-:Y:S01]  /*1620*/  MOV R8, 0x1 ;  /* 0x0000000100087802 */ /* 0x000fe20000000f00 */
[----:B------:R-:W-:Y:S01]  /*1630*/  IMAD.MOV.U32 R10, RZ, RZ, RZ ;  /* 0x000000ffff0a7224 */ /* 0x000fe200078e00ff */
[----:B------:R-:W4:Y:S01]  /*1640*/  LDCU.64 UR26, c[0x0][0x348] ;  /* 0x00006900ff1a77ac */ /* 0x000f220008000a00 */
[----:B-1----:R-:W-:-:S02]  /*1650*/  UIADD3 UR4, UPT, UPT, UR22, 0x3f, URZ ;  /* 0x0000003f16047890 */ /* 0x002fc4000fffe0ff */
[----:B------:R-:W-:Y:S02]  /*1660*/  USEL UR14, UR14, 0x2, UP1 ;  /* 0x000000020e0e7887 */ /* 0x000fe40008800000 */
[----:B------:R-:W-:Y:S01]  /*1670*/  USHF.R.S32.HI UR24, URZ, 0x1f, UR4 ;  /* 0x0000001fff187899 */ /* 0x000fe20008011404 */
[----:B------:R-:W-:-:S03]  /*1680*/  UMOV UR15, URZ ;  /* 0x000000ff000f7c82 */ /* 0x000fc60008000000 */
[----:B------:R-:W-:Y:S02]  /*1690*/  ULEA.HI UR24, UR24, UR4, URZ, 0x6 ;  /* 0x0000000418187291 */ /* 0x000fe4000f8f30ff */
[----:B------:R-:W-:Y:S02]  /*16a0*/  UIADD3 UR4, UPT, UPT, UR22, -0x1, URZ ;  /* 0xffffffff16047890 */ /* 0x000fe4000fffe0ff */
[----:B------:R-:W-:Y:S02]  /*16b0*/  USHF.R.S32.HI UR24, URZ, 0x6, UR24 ;  /* 0x00000006ff187899 */ /* 0x000fe40008011418 */
[----:B------:R-:W-:Y:S02]  /*16c0*/  UISETP.GE.U32.AND UP2, UPT, UR4, -0x7f, UPT ;  /* 0xffffff810400788c */ /* 0x000fe4000bf46070 */
[----:B------:R-:W-:Y:S02]  /*16d0*/  UISETP.LT.U32.AND UP0, UPT, UR24, 0x6, UPT ;  /* 0x000000061800788c */ /* 0x000fe4000bf01070 */
[----:B------:R-:W-:-:S02]  /*16e0*/  UIADD3 UR22, UPT, UPT, UR22, 0x7e, URZ ;  /* 0x0000007e16167890 */ /* 0x000fc4000fffe0ff */
[----:B------:R-:W-:-:S04]  /*16f0*/  USEL UR23, UR24, 0x6, UP0 ;  /* 0x0000000618177887 */ /* 0x000fc80008000000 */
[----:B------:R-:W-:Y:S02]  /*1700*/  UIADD3 UR13, UPT, UPT, UR23, -0x1, URZ ;  /* 0xffffffff170d7890 */ /* 0x000fe4000fffe0ff */
[----:B------:R-:W-:Y:S02]  /*1710*/  @UP2 UIADD3 UR13, UPT, UPT, UR23, URZ, URZ ;  /* 0x000000ff170d2290 */ /* 0x000fe4000fffe0ff */
[----:B------:R-:W-:Y:S02]  /*1720*/  UIADD3 UR21, UPT, UPT, UR24, -UR23, URZ ;  /* 0x8000001718157290 */ /* 0x000fe4000fffe0ff */
[----:B------:R-:W-:Y:S02]  /*1730*/  UIADD3 UR7, UPT, UPT, UR13, 0x1, URZ ;  /* 0x000000010d077890 */ /* 0x000fe4000fffe0ff */
[----:B--2-4-:R-:W-:-:S12]  /*1740*/  UIADD3 UR13, UPT, UPT, -UR13, URZ, URZ ;  /* 0x000000ff0d0d7290 */ /* 0x014fd8000fffe1ff */
.L_x_42:
[----:B------:R-:W-:Y:S01]  /*1750*/  UISETP.NE.AND UP0, UPT, UR37, URZ, UPT ;  /* 0x000000ff2500728c */ /* 0x000fe2000bf05270 */
[----:B------:R-:W1:Y:S08]  /*1760*/  S2UR UR37, SR_CgaCtaId ;  /* 0x00000000002579c3 */ /* 0x000e700000008800 */
[----:B------:R-:W-:Y:S05]  /*1770*/  BRA.U UP0, `(.L_x_23) ;  /* 0x0000000100347547 */ /* 0x000fea000b800000 */
[----:B------:R-:W2:Y:S01]  /*1780*/  S2R R2, SR_CgaCtaId ;  /* 0x0000000000027919 */ /* 0x000ea20000008800 */
[----:B------:R-:W-:-:S04]  /*1790*/  MOV R3, 0x400 ;  /* 0x0000040000037802 */ /* 0x000fc80000000f00 */
[----:B--2---:R-:W-:Y:S02]  /*17a0*/  LEA R3, R2, R3, 0x18 ;  /* 0x0000000302037211 */ /* 0x004fe400078ec0ff */
[----:B------:R-:W-:-:S03]  /*17b0*/  SHF.L.U32 R2, R8, 0x1f, RZ ;  /* 0x0000001f08027819 */ /* 0x000fc600000006ff */
[----:B------:R-:W-:-:S04]  /*17c0*/  IMAD R3, R10, 0x8, R3 ;  /* 0x000000080a037824 */ /* 0x000fc800078e0203 */
[----:B------:R-:W2:Y:S02]  /*17d0*/  SYNCS.PHASECHK.TRANS64.TRYWAIT P0, [R3+URZ+0xf0], R2 ;  /* 0x0000f002030075a7 */ /* 0x000ea400080011ff */
[----:B--2---:R-:W-:Y:S05]  /*17e0*/  @!P0 BRA `(.L_x_24) ;  /* 0x0000008400f88947 */ /* 0x004fea0003800000 */
.L_x_140:
[----:B------:R-:W-:Y:S01]  /*17f0*/  VIADD R10, R10, 0x1 ;  /* 0x000000010a0a7836 */ /* 0x000fe20000000000 */
[----:B------:R2:W-:Y:S04]  /*1800*/  SYNCS.ARRIVE.TRANS64.A1T0 RZ, [R3+URZ+0xe0], RZ ;  /* 0x0000e0ff03ff79a7 */ /* 0x0005e800081000ff */
[----:B------:R-:W-:-:S04]  /*1810*/  ISETP.NE.AND P0, PT, R10, 0x2, PT ;  /* 0x000000020a00780c */ /* 0x000fc80003f05270 */
[----:B------:R-:W-:Y:S02]  /*1820*/  SEL R10, R10, RZ, P0 ;  /* 0x000000ff0a0a7207 */ /* 0x000fe40000000000 */
[----:B--2---:R-:W-:-:S04]  /*1830*/  SEL R3, RZ, 0x1, P0 ;  /* 0x00000001ff037807 */ /* 0x004fc80000000000 */
[----:B------:R-:W-:-:S07]  /*1840*/  LOP3.LUT R8, R8, R3, RZ, 0x3c, !PT ;  /* 0x0000000308087212 */ /* 0x000fce00078e3cff */
.L_x_23:
[----:B------:R-:W-:Y:S01]  /*1850*/  UMOV UR4, 0x400 ;  /* 0x0000040000047882 */ /* 0x000fe20000000000 */
[----:B------:R-:W-:Y:S01]  /*1860*/  LEA.HI R3, R21, R21, RZ, 0x1 ;  /* 0x0000001515037211 */ /* 0x000fe200078f08ff */
[----:B-1----:R-:W-:Y:S01]  /*1870*/  ULEA UR4, UR37, UR4, 0x18 ;  /* 0x0000000425047291 */ /* 0x002fe2000f8ec0ff */
[----:B------:R-:W-:Y:S01]  /*1880*/  SHF.L.U32 R2, R15, 0x1f, RZ ;  /* 0x0000001f0f027819 */ /* 0x000fe200000006ff */
[----:B------:R-:W-:Y:S01]  /*1890*/  IMAD R20, R20, 0x2, R17 ;  /* 0x0000000214147824 */ /* 0x000fe200078e0211 */
[----:B------:R-:W-:Y:S01]  /*18a0*/  UISETP.GE.U32.AND UP0, UPT, UR22, 0x7f, UPT ;  /* 0x0000007f1600788c */ /* 0x000fe2000bf06070 */
[----:B------:R-:W-:Y:S01]  /*18b0*/  IMAD.SHL.U32 R3, R3, 0x80, RZ ;  /* 0x0000008003037824 */ /* 0x000fe200078e00ff */
[----:B------:R-:W-:Y:S01]  /*18c0*/  ULEA UR5, UR15, UR4, 0x3 ;  /* 0x000000040f057291 */ /* 0x000fe2000f8e18ff */
[----:B------:R-:W-:Y:S01]  /*18d0*/  R2UR UR35, R16 ;  /* 0x00000000102372ca */ /* 0x000fe200000e0000 */
[----:B------:R-:W-:Y:S01]  /*18e0*/  UMOV UR25, URZ ;  /* 0x000000ff00197c82 */ /* 0x000fe20008000000 */
[----:B------:R-:W-:-:S02]  /*18f0*/  R2UR UR11, R20 ;  /* 0x00000000140b72ca */ /* 0x000fc400000e0000 */
[----:B------:R-:W-:-:S04]  /*1900*/  LOP3.LUT R3, R3, 0xffffff00, RZ, 0xc0, !PT ;  /* 0xffffff0003037812 */ /* 0x000fc800078ec0ff */
[----:B------:R1:W2:Y:S01]  /*1910*/  SYNCS.PHASECHK.TRANS64.TRYWAIT P0, [UR5+0x30], R2 ;  /* 0x00003002ff0075a7 */ /* 0x0002a20008001105 */
[----:B------:R-:W-:-:S06]  /*1920*/  R2UR UR5, R3 ;  /* 0x00000000030572ca */ /* 0x000fcc00000e0000 */
[----:B------:R-:W-:-:S07]  /*1930*/  UIMAD UR11, UR11, 0x60, URZ ;  /* 0x000000600b0b78a4 */ /* 0x000fce000f8e02ff */
[----:B------:R-:W-:Y:S01]  /*1940*/  ULOP3.LUT UR35, UR5, 0x80, UR35, 0xf8, !UPT ;  /* 0x0000008005237892 */ /* 0x000fe2000f8ef823 */
[----:B------:R-:W-:Y:S11]  /*1950*/  BRA.U !UP0, `(.L_x_25) ;  /* 0x0000000108c07547 */ /* 0x000ff6000b800000 */
[----:B------:R-:W-:Y:S01]  /*1960*/  UMOV UR16, UR13 ;  /* 0x0000000d00107c82 */ /* 0x000fe20008000000 */
[----:B------:R-:W-:Y:S01]  /*1970*/  UMOV UR6, UR15 ;  /* 0x0000000f00067c82 */ /* 0x000fe20008000000 */
[----:B------:R-:W-:-:S05]  /*1980*/  UMOV UR34, URZ ;  /* 0x000000ff00227c82 */ /* 0x000fca0008000000 */
.L_x_31:
[----:B------:R-:W-:Y:S01]  /*1990*/  @P5 MOV R3, 0xe000 ;  /* 0x0000e00000035802 */ /* 0x000fe20000000f00 */
[----:B------:R-:W-:Y:S01]  /*19a0*/  ULEA UR33, UR6, UR4, 0x3 ;  /* 0x0000000406217291 */ /* 0x000fe2000f8e18ff */
[----:B-12-4-:R-:W-:Y:S11]  /*19b0*/  @P0 BRA `(.L_x_26) ;  /* 0x00000000000c0947 */ /* 0x016ff60003800000 */
[----:B------:R-:W-:Y:S04]  /*19c0*/  SHF.L.U32 R5, R15, 0x1f, RZ ;  /* 0x0000001f0f057819 */ /* 0x000fe800000006ff */
[----:B------:R-:W2:Y:S02]  /*19d0*/  SYNCS.PHASECHK.TRANS64.TRYWAIT P0, [UR33+0x30], R5 ;  /* 0x00003005ff0075a7 */ /* 0x000ea40008001121 */
[----:B--2---:R-:W-:Y:S05]  /*19e0*/  @!P0 BRA `(.L_x_27) ;  /* 0x00000084008c8947 */ /* 0x004fea0003800000 */
.L_x_26:
[----:B------:R2:W-:Y:S01]  /*19f0*/  @P5 SYNCS.ARRIVE.TRANS64 RZ, [UR33], R3 ;  /* 0x00000003ffff59a7 */ /* 0x0005e20008000021 */
[----:B------:R-:W-:Y:S02]  /*1a00*/  ULOP3.LUT UR5, UR14, 0x2, URZ, 0xfc, !UPT ;  /* 0x000000020e057892 */ /* 0x000fe4000f8efcff */
[----:B------:R-:W-:Y:S02]  /*1a10*/  UIADD3 UR16, UPT, UPT, UR16, 0x1, URZ ;  /* 0x0000000110107890 */ /* 0x000fe4000fffe0ff */
[----:B------:R-:W-:Y:S02]  /*1a20*/  UISETP.NE.AND UP0, UPT, UR5, 0x2, UPT ;  /* 0x000000020500788c */ /* 0x000fe4000bf05270 */
[----:B------:R-:W-:Y:S07]  /*1a30*/  UISETP.NE.AND UP2, UPT, UR16, 0x1, UPT ;  /* 0x000000011000788c */ /* 0x000fee000bf45270 */
[----:B------:R-:W-:Y:S05]  /*1a40*/  BRA.U UP0, `(.L_x_28) ;  /* 0x0000000100047547 */ /* 0x000fea000b800000 */
[----:B------:R-:W-:Y:S05]  /*1a50*/  BPT.TRAP 0x1 ;  /* 0x000000040000795c */ /* 0x000fea0000300000 */
.L_x_28:
[----:B------:R-:W-:Y:S04]  /*1a60*/  BSSY.RECONVERGENT B0, `(.L_x_29) ;  /* 0x0000003000007945 */ /* 0x000fe80003800200 */
[----:B------:R-:W-:Y:S05]  /*1a70*/  @!P4 BRA `(.L_x_30) ;  /* 0x000000000004c947 */ /* 0x000fea0003800000 */
[----:B------:R-:W-:Y:S05]  /*1a80*/  BPT.TRAP 0x1 ;  /* 0x000000040000795c */ /* 0x000fea0000300000 */
.L_x_30:
[----:B------:R-:W-:Y:S05]  /*1a90*/  BSYNC.RECONVERGENT B0 ;  /* 0x0000000000007941 */ /* 0x000fea0003800200 */
.L_x_29:
[----:B------:R-:W-:Y:S02]  /*1aa0*/  UIADD3 UR15, UPT, UPT, UR6, 0x1, URZ ;  /* 0x00000001060f7890 */ /* 0x000fe4000fffe0ff */
[----:B------:R-:W-:Y:S02]  /*1ab0*/  UIADD3 UR18, UP1, UPT, UR26, 0x80, URZ ;  /* 0x000000801a127890 */ /* 0x000fe4000ff3e0ff */
[----:B------:R-:W-:Y:S02]  /*1ac0*/  UISETP.NE.AND UP0, UPT, UR15, 0x6, UPT ;  /* 0x000000060f00788c */ /* 0x000fe4000bf05270 */
[----:B------:R-:W-:Y:S02]  /*1ad0*/  ULEA UR32, UR6, UR4, 0xe ;  /* 0x0000000406207291 */ /* 0x000fe4000f8e70ff */
[----:B------:R-:W-:Y:S02]  /*1ae0*/  USEL UR9, URZ, 0x1, UP0 ;  /* 0x00000001ff097887 */ /* 0x000fe40008000000 */
[----:B------:R-:W-:Y:S02]  /*1af0*/  USEL UR15, UR15, URZ, UP0 ;  /* 0x000000ff0f0f7287 */ /* 0x000fe40008000000 */
[----:B------:R-:W-:Y:S02]  /*1b00*/  ULOP3.LUT UR33, UR33, 0xfefffff8, URZ, 0xc0, !UPT ;  /* 0xfefffff821217892 */ /* 0x000fe4000f8ec0ff */
[----:B------:R-:W-:Y:S01]  /*1b10*/  ULEA UR8, UR15, UR4, 0x3 ;  /* 0x000000040f087291 */ /* 0x000fe2000f8e18ff */
[----:B------:R-:W-:Y:S01]  /*1b20*/  LOP3.LUT R15, R15, UR9, RZ, 0x3c, !PT ;  /* 0x000000090f0f7c12 */ /* 0x000fe2000f8e3cff */
[----:B------:R-:W-:Y:S02]  /*1b30*/  UIADD3.X UR19, UPT, UPT, URZ, UR27, URZ, UP1, !UPT ;  /* 0x0000001bff137290 */ /* 0x000fe40008ffe4ff */
[----:B------:R-:W-:Y:S01]  /*1b40*/  UIADD3 UR32, UPT, UPT, UR32, 0xc800, URZ ;  /* 0x0000c80020207890 */ /* 0x000fe2000fffe0ff */
[----:B-1----:R-:W-:Y:S01]  /*1b50*/  SHF.L.U32 R2, R15, 0x1f, RZ ;  /* 0x0000001f0f027819 */ /* 0x002fe200000006ff */
[----:B------:R-:W-:Y:S01]  /*1b60*/  UIMAD UR5, UR6, 0x3000, UR4 ;  /* 0x00003000060578a4 */ /* 0x000fe2000f8e0204 */
[----:B------:R-:W-:Y:S02]  /*1b70*/  UMOV UR30, 0x0 ;  /* 0x00000000001e7882 */ /* 0x000fe40000000000 */
[----:B------:R4:W1:Y:S01]  /*1b80*/  SYNCS.PHASECHK.TRANS64.TRYWAIT P0, [UR8+0x30], R2 ;  /* 0x00003002ff0075a7 */ /* 0x0008620008001108 */
[----:B------:R-:W-:Y:S01]  /*1b90*/  UMOV UR31, 0x10000000 ;  /* 0x10000000001f7882 */ /* 0x000fe20000000000 */
[----:B------:R-:W-:Y:S02]  /*1ba0*/  UIADD3 UR28, UP0, UPT, UR26, 0x180, URZ ;  /* 0x000001801a1c7890 */ /* 0x000fe4000ff1e0ff */
[----:B------:R2:W-:Y:S01]  /*1bb0*/  UTMALDG.3D.2CTA [UR32], [UR18], desc[UR30] ;  /* 0x00001e20120075b4 */ /* 0x0005e20008211000 */
[----:B------:R-:W-:Y:S02]  /*1bc0*/  UIADD3 UR8, UPT, UPT, UR5, 0x24800, URZ ;  /* 0x0002480005087890 */ /* 0x000fe4000fffe0ff */
[----:B------:R-:W-:Y:S01]  /*1bd0*/  UIADD3.X UR29, UPT, UPT, URZ, UR27, URZ, UP0, !UPT ;  /* 0x0000001bff1d7290 */ /* 0x000fe200087fe4ff */
[----:B------:R-:W-:Y:S01]  /*1be0*/  UMOV UR10, UR34 ;  /* 0x00000022000a7c82 */ /* 0x000fe20008000000 */
[----:B------:R-:W-:Y:S01]  /*1bf0*/  UMOV UR12, UR36 ;  /* 0x00000024000c7c82 */ /* 0x000fe20008000000 */
[----:B------:R-:W-:Y:S01]  /*1c00*/  UMOV UR9, UR33 ;  /* 0x0000002100097c82 */ /* 0x000fe20008000000 */
[----:B------:R-:W-:Y:S01]  /*1c10*/  UMOV UR25, UR7 ;  /* 0x0000000700197c82 */ /* 0x000fe20008000000 */
[----:B------:R-:W-:Y:S04]  /*1c20*/  UMOV UR6, UR15 ;  /* 0x0000000f00067c82 */ /* 0x000fe80008000000 */
[----:B------:R4:W-:Y:S01]  /*1c30*/  UTMALDG.3D.2CTA [UR8], [UR28], desc[UR30] ;  /* 0x00001e081c0075b4 */ /* 0x0009e20008211000 */
[----:B--2---:R-:W-:Y:S01]  /*1c40*/  UIADD3 UR34, UPT, UPT, UR34, 0x40, URZ ;  /* 0x0000004022227890 */ /* 0x004fe2000fffe0ff */
[----:B------:R-:W-:Y:S11]  /*1c50*/  BRA.U UP2, `(.L_x_31) ;  /* 0xfffffffd024c7547 */ /* 0x000ff6000b83ffff */
.L_x_25:
[----:B------:R-:W-:Y:S01]  /*1c60*/  ULEA UR5, UR15, UR4, 0x3 ;  /* 0x000000040f057291 */ /* 0x000fe2000f8e18ff */
[----:B-1--4-:R-:W-:Y:S01]  /*1c70*/  SHF.L.U32 R2, R15, 0x1f, RZ ;  /* 0x0000001f0f027819 */ /* 0x012fe200000006ff */
[----:B------:R-:W-:Y:S01]  /*1c80*/  @!P1 SYNCS.ARRIVE.TRANS64.A1T0 RZ, [UR4+0x98], RZ ;  /* 0x000098ffffff99a7 */ /* 0x000fe20008100004 */
[----:B------:R-:W-:-:S06]  /*1c90*/  UISETP.GT.AND UP0, UPT, UR24, UR23, UPT ;  /* 0x000000171800728c */ /* 0x000fcc000bf04270 */
[----:B--2---:R1:W2:Y:S03]  /*1ca0*/  SYNCS.PHASECHK.TRANS64.TRYWAIT P0, [UR5+0x30], R2 ;  /* 0x00003002ff0075a7 */ /* 0x0042a60008001105 */
[----:B------:R-:W-:Y:S05]  /*1cb0*/  BRA.U !UP0, `(.L_x_32) ;  /* 0x0000000108c07547 */ /* 0x000fea000b800000 */
[----:B------:R-:W-:Y:S01]  /*1cc0*/  UIADD3 UR28, UPT, UPT, UR21, UR25, URZ ;  /* 0x00000019151c7290 */ /* 0x000fe2000fffe0ff */
[----:B------:R-:W-:-:S11]  /*1cd0*/  UMOV UR6, UR15 ;  /* 0x0000000f00067c82 */ /* 0x000fd60008000000 */
.L_x_38:
[----:B--2---:R-:W-:Y:S01]  /*1ce0*/  @P5 MOV R3, 0xe000 ;  /* 0x0000e00000035802 */ /* 0x004fe20000000f00 */
[----:B------:R-:W-:Y:S01]  /*1cf0*/  ULEA UR17, UR6, UR4, 0x3 ;  /* 0x0000000406117291 */ /* 0x000fe2000f8e18ff */
[----:B-12---:R-:W-:Y:S11]  /*1d00*/  @P0 BRA `(.L_x_33) ;  /* 0x00000000000c0947 */ /* 0x006ff60003800000 */
[----:B------:R-:W-:Y:S04]  /*1d10*/  SHF.L.U32 R5, R15, 0x1f, RZ ;  /* 0x0000001f0f057819 */ /* 0x000fe800000006ff */
[----:B------:R-:W2:Y:S02]  /*1d20*/  SYNCS.PHASECHK.TRANS64.TRYWAIT P0, [UR17+0x30], R5 ;  /* 0x00003005ff0075a7 */ /* 0x000ea40008001111 */
[----:B--2---:R-:W-:Y:S05]  /*1d30*/  @!P0 BRA `(.L_x_34) ;  /* 0x0000008000d08947 */ /* 0x004fea0003800000 */
.L_x_33:
[----:B------:R2:W-:Y:S01]  /*1d40*/  @P5 SYNCS.ARRIVE.TRANS64 RZ, [UR17], R3 ;  /* 0x00000003ffff59a7 */ /* 0x0005e20008000011 */
[----:B------:R-:W-:Y:S04]  /*1d50*/  ULOP3.LUT UR5, UR14, 0x2, URZ, 0xfc, !UPT ;  /* 0x000000020e057892 */ /* 0x000fe8000f8efcff */
[----:B------:R-:W-:Y:S09]  /*1d60*/  UISETP.NE.AND UP0, UPT, UR5, 0x2, UPT ;  /* 0x000000020500788c */ /* 0x000ff2000bf05270 */
[----:B------:R-:W-:Y:S05]  /*1d70*/  BRA.U UP0, `(.L_x_35) ;  /* 0x0000000100047547 */ /* 0x000fea000b800000 */
[----:B------:R-:W-:Y:S05]  /*1d80*/  BPT.TRAP 0x1 ;  /* 0x000000040000795c */ /* 0x000fea0000300000 */
.L_x_35:
[----:B------:R-:W-:Y:S04]  /*1d90*/  BSSY.RECONVERGENT B0, `(.L_x_36) ;  /* 0x0000003000007945 */ /* 0x000fe80003800200 */
[----:B------:R-:W-:Y:S05]  /*1da0*/  @!P4 BRA `(.L_x_37) ;  /* 0x000000000004c947 */ /* 0x000fea0003800000 */
[----:B------:R-:W-:Y:S05]  /*1db0*/  BPT.TRAP 0x1 ;  /* 0x000000040000795c */ /* 0x000fea0000300000 */
.L_x_37:
[----:B------:R-:W-:Y:S05]  /*1dc0*/  BSYNC.RECONVERGENT B0 ;  /* 0x0000000000007941 */ /* 0x000fea0003800200 */
.L_x_36:
[----:B------:R-:W-:Y:S02]  /*1dd0*/  UIADD3 UR15, UPT, UPT, UR6, 0x1, URZ ;  /* 0x00000001060f7890 */ /* 0x000fe4000fffe0ff */
[----:B------:R-:W-:Y:S02]  /*1de0*/  ULEA UR16, UR6, UR4, 0xe ;  /* 0x0000000406107291 */ /* 0x000fe4000f8e70ff */
[----:B------:R-:W-:Y:S02]  /*1df0*/  UISETP.NE.AND UP0, UPT, UR15, 0x6, UPT ;  /* 0x000000060f00788c */ /* 0x000fe4000bf05270 */
[----:B------:R-:W-:Y:S02]  /*1e00*/  UIADD3 UR38, UP1, UPT, UR26, 0x80, URZ ;  /* 0x000000801a267890 */ /* 0x000fe4000ff3e0ff */
[----:B------:R-:W-:Y:S02]  /*1e10*/  USEL UR9, URZ, 0x1, UP0 ;  /* 0x00000001ff097887 */ /* 0x000fe40008000000 */
[----:B------:R-:W-:Y:S02]  /*1e20*/  USEL UR15, UR15, URZ, UP0 ;  /* 0x000000ff0f0f7287 */ /* 0x000fe40008000000 */
[----:B------:R-:W-:Y:S02]  /*1e30*/  ULOP3.LUT UR17, UR17, 0xfefffff8, URZ, 0xc0, !UPT ;  /* 0xfefffff811117892 */ /* 0x000fe4000f8ec0ff */
[----:B------:R-:W-:Y:S01]  /*1e40*/  ULEA UR8, UR15, UR4, 0x3 ;  /* 0x000000040f087291 */ /* 0x000fe2000f8e18ff */
[----:B------:R-:W-:Y:S01]  /*1e50*/  LOP3.LUT R15, R15, UR9, RZ, 0x3c, !PT ;  /* 0x000000090f0f7c12 */ /* 0x000fe2000f8e3cff */
[----:B------:R-:W-:Y:S02]  /*1e60*/  USHF.L.U32 UR18, UR25, 0x6, URZ ;  /* 0x0000000619127899 */ /* 0x000fe400080006ff */
[----:B------:R-:W-:Y:S01]  /*1e70*/  UIADD3 UR16, UPT, UPT, UR16, 0xc800, URZ ;  /* 0x0000c80010107890 */ /* 0x000fe2000fffe0ff */
[----:B-1----:R-:W-:Y:S01]  /*1e80*/  SHF.L.U32 R2, R15, 0x1f, RZ ;  /* 0x0000001f0f027819 */ /* 0x002fe200000006ff */
[----:B------:R-:W-:Y:S02]  /*1e90*/  UIADD3.X UR39, UPT, UPT, URZ, UR27, URZ, UP1, !UPT ;  /* 0x0000001bff277290 */ /* 0x000fe40008ffe4ff */
[----:B------:R-:W-:Y:S01]  /*1ea0*/  UIMAD UR5, UR6, 0x3000, UR4 ;  /* 0x00003000060578a4 */ /* 0x000fe2000f8e0204 */
[----:B------:R4:W1:Y:S01]  /*1eb0*/  SYNCS.PHASECHK.TRANS64.TRYWAIT P0, [UR8+0x30], R2 ;  /* 0x00003002ff0075a7 */ /* 0x0008620008001108 */
[----:B------:R-:W-:Y:S02]  /*1ec0*/  UIADD3 UR32, UP0, UPT, UR26, 0x180, URZ ;  /* 0x000001801a207890 */ /* 0x000fe4000ff1e0ff */
[----:B------:R-:W-:Y:S01]  /*1ed0*/  UIADD3 UR8, UPT, UPT, UR5, 0x24800, URZ ;  /* 0x0002480005087890 */ /* 0x000fe2000fffe0ff */
[----:B------:R-:W-:Y:S01]  /*1ee0*/  UMOV UR30, 0x0 ;  /* 0x00000000001e7882 */ /* 0x000fe20000000000 */
[----:B------:R-:W-:Y:S01]  /*1ef0*/  UMOV UR31, 0x10000000 ;  /* 0x10000000001f7882 */ /* 0x000fe20000000000 */
[----:B------:R-:W-:Y:S01]  /*1f00*/  UMOV UR19, UR35 ;  /* 0x0000002300137c82 */ /* 0x000fe20008000000 */
[----:B------:R-:W-:Y:S01]  /*1f10*/  UMOV UR20, UR36 ;  /* 0x0000002400147c82 */ /* 0x000fe20008000000 */
[----:B------:R-:W-:Y:S01]  /*1f20*/  UIADD3.X UR33, UPT, UPT, URZ, UR27, URZ, UP0, !UPT ;  /* 0x0000001bff217290 */ /* 0x000fe200087fe4ff */
[----:B------:R4:W-:Y:S01]  /*1f30*/  UTMALDG.3D.2CTA [UR16], [UR38], desc[UR30] ;  /* 0x00001e10260075b4 */ /* 0x0009e20008211000 */
[----:B------:R-:W-:Y:S01]  /*1f40*/  UIADD3 UR25, UPT, UPT, UR25, 0x1, URZ ;  /* 0x0000000119197890 */ /* 0x000fe2000fffe0ff */
[----:B------:R-:W-:Y:S01]  /*1f50*/  UMOV UR12, UR36 ;  /* 0x00000024000c7c82 */ /* 0x000fe20008000000 */
[----:B------:R-:W-:Y:S01]  /*1f60*/  UMOV UR9, UR17 ;  /* 0x0000001100097c82 */ /* 0x000fe20008000000 */
[----:B------:R-:W-:Y:S01]  /*1f70*/  UMOV UR10, UR18 ;  /* 0x00000012000a7c82 */ /* 0x000fe20008000000 */
[----:B------:R-:W-:Y:S03]  /*1f80*/  UISETP.NE.AND UP0, UPT, UR25, UR28, UPT ;  /* 0x0000001c1900728c */ /* 0x000fe6000bf05270 */
[----:B------:R4:W-:Y:S01]  /*1f90*/  UTMALDG.3D.2CTA [UR8], [UR32], desc[UR30] ;  /* 0x00001e08200075b4 */ /* 0x0009e20008211000 */
[----:B------:R-:W-:Y:S05]  /*1fa0*/  UMOV UR6, UR15 ;  /* 0x0000000f00067c82 */ /* 0x000fea0008000000 */
[----:B----4-:R-:W-:Y:S05]  /*1fb0*/  BRA.U UP0, `(.L_x_38) ;  /* 0xfffffffd00487547 */ /* 0x010fea000b83ffff */
.L_x_32:
[----:B-1----:R-:W-:Y:S01]  /*1fc0*/  LEA R2, R14, UR4, 0x3 ;  /* 0x000000040e027c11 */ /* 0x002fe2000f8e18ff */
[----:B------:R-:W-:Y:S01]  /*1fd0*/  NOP ;  /* 0x0000000000007918 */ /* 0x000fe20000000000 */
[----:B--2---:R-:W-:Y:S02]  /*1fe0*/  SHF.L.U32 R3, R12, 0x1f, RZ ;  /* 0x0000001f0c037819 */ /* 0x004fe400000006ff */
[----:B------:R-:W-:Y:S02]  /*1ff0*/  LEA R4, R14, UR4, 0x4 ;  /* 0x000000040e047c11 */ /* 0x000fe4000f8e20ff */
[----:B------:R-:W1:Y:S02]  /*2000*/  SYNCS.PHASECHK.TRANS64.TRYWAIT P0, [R2+URZ+0xa0], R3 ;  /* 0x0000a003020075a7 */ /* 0x000e6400080011ff */
[----:B-1----:R-:W-:Y:S05]  /*2010*/  @!P0 BRA `(.L_x_39) ;  /* 0x0000008000308947 */ /* 0x002fea0003800000 */
.L_x_143:
[----:B------:R-:W2:Y:S01]  /*2020*/  LDS.128 R4, [R4+0x110] ;  /* 0x0001100004047984 */ /* 0x000ea20000000c00 */
[----:B------:R-:W-:Y:S01]  /*2030*/  ISETP.GE.AND P0, PT, R72, 0x1, PT ;  /* 0x000000014800780c */ /* 0x000fe20003f06270 */
[----:B-1----:R-:W-:Y:S01]  /*2040*/  VIADD R2, R2, 0xb0 ;  /* 0x000000b002027836 */ /* 0x002fe20000000000 */
[----:B------:R-:W-:Y:S01]  /*2050*/  @!PT LDS RZ, [RZ] ;  /* 0x00000000fffff984 */ /* 0x000fe20000000800 */
[----:B------:R-:W-:Y:S01]  /*2060*/  @!PT LDS RZ, [RZ] ;  /* 0x00000000fffff984 */ /* 0x000fe20000000800 */
[----:B------:R-:W-:Y:S01]  /*2070*/  @!PT LDS RZ, [RZ] ;  /* 0x00000000fffff984 */ /* 0x000fe20000000800 */
[----:B------:R-:W-:Y:S01]  /*2080*/  @!PT LDS RZ, [RZ] ;  /* 0x00000000fffff984 */ /* 0x000fe20000000800 */
[----:B------:R1:W-:Y:S06]  /*2090*/  MEMBAR.ALL.CTA ;  /* 0x0000000000007992 */ /* 0x0003ec0000008000 */
[----:B-1----:R-:W1:Y:S01]  /*20a0*/  FENCE.VIEW.ASYNC.S ;  /* 0x00000000000073c6 */ /* 0x002e620000000000 */
[----:B------:R-:W-:-:S04]  /*20b0*/  PRMT R2, RZ, 0x654, R2 ;  /* 0x00000654ff027816 */ /* 0x000fc80000000002 */
[----:B-1----:R1:W-:Y:S01]  /*20c0*/  SYNCS.ARRIVE.TRANS64.RED.A1T0 RZ, [R2+URZ], RZ ;  /* 0x000000ff02ff79a7 */ /* 0x0023e200081004ff */
[----:B--2---:R-:W-:-:S13]  /*20d0*/  LOP3.LUT P2, RZ, R6, 0x1, RZ, 0xc0, !PT ;  /* 0x0000000106ff7812 */ /* 0x004fda000784c0ff */
[----:B------:R-:W-:Y:S01]  /*20e0*/  @P2 SHF.R.U32.HI R3, RZ, 0x10, R5 ;  /* 0x00000010ff032819 */ /* 0x000fe20000011605 */
[----:B------:R-:W-:Y:S01]  /*20f0*/  VOTEU.ANY UP0, P2 ;  /* 0x0000000000ff7886 */ /* 0x000fe20001000100 */
[----:B------:R-:W-:Y:S02]  /*2100*/  @P2 MOV R13, R4 ;  /* 0x00000004000d2202 */ /* 0x000fe40000000f00 */
[----:B------:R-:W-:Y:S02]  /*2110*/  @P2 R2UR.BROADCAST UR5, R3 ;  /* 0x00000000030522ca */ /* 0x000fe400008e0000 */
[----:B------:R-:W-:-:S11]  /*2120*/  @P2 LOP3.LUT R11, R5, 0xffff, RZ, 0xc0, !PT ;  /* 0x0000ffff050b2812 */ /* 0x000fd600078ec0ff */
[----:B------:R-:W-:Y:S01]  /*2130*/  @UP0 UMOV UR36, UR5 ;  /* 0x0000000500240c82 */ /* 0x000fe20008000000 */
[----:B-1----:R-:W-:Y:S05]  /*2140*/  @!P0 BRA `(.L_x_40) ;  /* 0x0000000000b88947 */ /* 0x002fea0003800000 */
[----:B------:R-:W3:Y:S01]  /*2150*/  LDC.64 R4, c[0x0][0xb18] ;  /* 0x0002c600ff047b82 */ /* 0x000ee20000000a00 */
[----:B------:R-:W-:-:S07]  /*2160*/  ISETP.NE.AND P3, PT, R72, 0x1, PT ;  /* 0x000000014800780c */ /* 0x000fce0003f65270 */
[----:B------:R-:W1:Y:S08]  /*2170*/  LDC.64 R6, c[0x0][0xb10] ;  /* 0x0002c400ff067b82 */ /* 0x000e700000000a00 */
[----:B------:R-:W2:Y:S08]  /*2180*/  LDC R18, c[0x0][0xb20] ;  /* 0x0002c800ff127b82 */ /* 0x000eb00000000800 */
[----:B------:R-:W4:Y:S01]  /*2190*/  LDC R20, c[0x0][0xb0c] ;  /* 0x0002c300ff147b82 */ /* 0x000f220000000800 */
[----:B---3--:R-:W-:Y:S01]  /*21a0*/  IMAD.HI.U32 R19, R0, R5, RZ ;  /* 0x0000000500137227 */ /* 0x008fe200078e00ff */
[----:B------:R-:W-:-:S03]  /*21b0*/  ISETP.NE.AND P0, PT, R4, 0x1, PT ;  /* 0x000000010400780c */ /* 0x000fc60003f05270 */
[----:B------:R-:W-:-:S03]  /*21c0*/  IMAD.HI.U32 R5, R11, R5, RZ ;  /* 0x000000050b057227 */ /* 0x000fc600078e00ff */
[----:B------:R-:W3:Y:S01]  /*21d0*/  LDC.64 R2, c[0x0][0xb28] ;  /* 0x0002ca00ff027b82 */ /* 0x000ee20000000a00 */
[----:B-1----:R-:W-:-:S04]  /*21e0*/  IMAD.HI.U32 R22, R9, R6, RZ ;  /* 0x0000000609167227 */ /* 0x002fc800078e00ff */
[----:B------:R-:W-:Y:S01]  /*21f0*/  IMAD.HI.U32 R24, R13, R6, RZ ;  /* 0x000000060d187227 */ /* 0x000fe200078e00ff */
[----:B------:R-:W-:Y:S02]  /*2200*/  SHF.R.U32.HI R22, RZ, R7, R22 ;  /* 0x00000007ff167219 */ /* 0x000fe40000011616 */
[-C--:B--2---:R-:W-:Y:S02]  /*2210*/  SHF.R.U32.HI R19, RZ, R18.reuse, R19 ;  /* 0x00000012ff137219 */ /* 0x084fe40000011613 */
[----:B------:R-:W-:Y:S02]  /*2220*/  SHF.R.U32.HI R18, RZ, R18, R5 ;  /* 0x00000012ff127219 */ /* 0x000fe40000011605 */
[----:B------:R-:W-:Y:S02]  /*2230*/  SEL R19, R0, R19, !P0 ;  /* 0x0000001300137207 */ /* 0x000fe40004000000 */
[----:B------:R-:W-:Y:S02]  /*2240*/  SHF.R.U32.HI R24, RZ, R7, R24 ;  /* 0x00000007ff187219 */ /* 0x000fe40000011618 */
[----:B----4-:R-:W-:-:S02]  /*2250*/  ISETP.NE.AND P1, PT, R20, 0x1, PT ;  /* 0x000000011400780c */ /* 0x010fc40003f25270 */
[----:B------:R-:W-:Y:S02]  /*2260*/  SEL R5, R11, R18, !P0 ;  /* 0x000000120b057207 */ /* 0x000fe40004000000 */
[----:B------:R-:W-:Y:S02]  /*2270*/  SEL R21, R9, R22, !P1 ;  /* 0x0000001609157207 */ /* 0x000fe40004800000 */
[----:B------:R-:W-:Y:S01]  /*2280*/  SEL R7, R13, R24, !P1 ;  /* 0x000000180d077207 */ /* 0x000fe20004800000 */
[----:B---3--:R-:W-:-:S04]  /*2290*/  IMAD.HI.U32 R22, R19, R2, RZ ;  /* 0x0000000213167227 */ /* 0x008fc800078e00ff */
[----:B------:R-:W-:Y:S01]  /*22a0*/  IMAD.HI.U32 R6, R21, R2, RZ ;  /* 0x0000000215067227 */ /* 0x000fe200078e00ff */
[----:B------:R-:W-:-:S04]  /*22b0*/  @P3 SHF.R.U32.HI R19, RZ, R3, R22 ;  /* 0x00000003ff133219 */ /* 0x000fc80000011616 */
        /* <DEDUP_REMOVED lines=8> */
[----:B------:R-:W-:-:S04]  /*2340*/  @!P0 IMAD.HI.U32 R18, R7, R2, RZ ;  /* 0x0000000207128227 */ /* 0x000fc800078e00ff */
[----:B------:R-:W-:Y:S01]  /*2350*/  IMAD.MOV R2, RZ, RZ, -R6 ;  /* 0x000000ffff027224 */ /* 0x000fe200078e0a06 */
[----:B------:R-:W-:-:S03]  /*2360*/  @!P0 SHF.R.U32.HI R18, RZ, R3, R18 ;  /* 0x00000003ff128219 */ /* 0x000fc60000011612 */
[----:B------:R-:W-:Y:S01]  /*2370*/  IMAD R2, R72, R2, R5 ;  /* 0x0000000248027224 */ /* 0x000fe200078e0205 */
[----:B------:R-:W-:Y:S02]  /*2380*/  @!P0 SEL R3, R7, R18, !P3 ;  /* 0x0000001207038207 */ /* 0x000fe40005800000 */
[----:B------:R-:W-:-:S03]  /*2390*/  IADD3 R18, PT, PT, -R5, RZ, RZ ;  /* 0x000000ff05127210 */ /* 0x000fc60007ffe1ff */
[--C-:B------:R-:W-:Y:S02]  /*23a0*/  @!P0 IMAD.IADD R6, R6, 0x1, -R3.reuse ;  /* 0x0000000106068824 */ /* 0x100fe400078e0a03 */
[----:B------:R-:W-:Y:S01]  /*23b0*/  @!P0 IMAD R3, R2, R21, R3 ;  /* 0x0000001502038224 */ /* 0x000fe200078e0203 */
[----:B------:R-:W-:Y:S01]  /*23c0*/  IADD3 R2, PT, PT, -R7, RZ, RZ ;  /* 0x000000ff07027210 */ /* 0x000fe20007ffe1ff */
[----:B------:R-:W-:Y:S02]  /*23d0*/  @!P0 IMAD R5, R72, R6, R7 ;  /* 0x0000000648058224 */ /* 0x000fe400078e0207 */
[----:B------:R-:W-:Y:S02]  /*23e0*/  IMAD R11, R4, R18, R11 ;  /* 0x00000012040b7224 */ /* 0x000fe400078e020b */
[----:B------:R-:W-:Y:S02]  /*23f0*/  @!P0 IMAD.MOV.U32 R7, RZ, RZ, R3 ;  /* 0x000000ffff078224 */ /* 0x000fe400078e0003 */
[----:B------:R-:W-:-:S02]  /*2400*/  IMAD R2, R20, R2, R13 ;  /* 0x0000000214027224 */ /* 0x000fc400078e020d */
[----:B------:R-:W-:Y:S02]  /*2410*/  IMAD R11, R5, R4, R11 ;  /* 0x00000004050b7224 */ /* 0x000fe400078e020b */
[----:B------:R-:W-:Y:S02]  /*2420*/  IMAD R13, R7, R20, R2 ;  /* 0x00000014070d7224 */ /* 0x000fe400078e0202 */
.L_x_40:
[----:B------:R-:W1:Y:S02]  /*2430*/  LDCU UR5, c[0x0][0xb30] ;  /* 0x00016600ff0577ac */ /* 0x000e640008000800 */
[----:B-1----:R-:W-:-:S09]  /*2440*/  UISETP.NE.AND UP0, UPT, UR5, 0x1, UPT ;  /* 0x000000010500788c */ /* 0x002fd2000bf05270 */
[----:B------:R-:W-:Y:S05]  /*2450*/  BRA.U UP0, `(.L_x_41) ;  /* 0x0000000100407547 */ /* 0x000fea000b800000 */
[----:B------:R-:W1:Y:S08]  /*2460*/  LDC.64 R4, c[0x0][0xb10] ;  /* 0x0002c400ff047b82 */ /* 0x000e700000000a00 */
[----:B------:R-:W2:Y:S08]  /*2470*/  LDC.64 R2, c[0x0][0xb18] ;  /* 0x0002c600ff027b82 */ /* 0x000eb00000000a00 */
[----:B------:R-:W4:Y:S08]  /*2480*/  LDC R6, c[0x0][0xb20] ;  /* 0x0002c800ff067b82 */ /* 0x000f300000000800 */
[----:B------:R-:W3:Y:S01]  /*2490*/  LDC R18, c[0x0][0xb0c] ;  /* 0x0002c300ff127b82 */ /* 0x000ee20000000800 */
[----:B-1----:R-:W-:-:S05]  /*24a0*/  IMAD.HI.U32 R4, R13, R4, RZ ;  /* 0x000000040d047227 */ /* 0x002fca00078e00ff */
[----:B------:R-:W-:Y:S01]  /*24b0*/  SHF.R.U32.HI R4, RZ, R5, R4 ;  /* 0x00000005ff047219 */ /* 0x000fe20000011604 */
[----:B--2---:R-:W-:Y:S01]  /*24c0*/  IMAD.HI.U32 R3, R11, R3, RZ ;  /* 0x000000030b037227 */ /* 0x004fe200078e00ff */
[----:B------:R-:W-:-:S04]  /*24d0*/  ISETP.NE.AND P0, PT, R2, 0x1, PT ;  /* 0x000000010200780c */ /* 0x000fc80003f05270 */
[----:B----4-:R-:W-:-:S04]  /*24e0*/  SHF.R.U32.HI R6, RZ, R6, R3 ;  /* 0x00000006ff067219 */ /* 0x010fc80000011603 */
[----:B------:R-:W-:Y:S02]  /*24f0*/  SEL R3, R11, R6, !P0 ;  /* 0x000000060b037207 */ /* 0x000fe40004000000 */
[----:B---3--:R-:W-:-:S04]  /*2500*/  ISETP.NE.AND P1, PT, R18, 0x1, PT ;  /* 0x000000011200780c */ /* 0x008fc80003f25270 */
[----:B------:R-:W-:-:S05]  /*2510*/  SEL R4, R13, R4, !P1 ;  /* 0x000000040d047207 */ /* 0x000fca0004800000 */
[----:B------:R-:W-:Y:S02]  /*2520*/  IMAD.IADD R5, R3, 0x1, -R4 ;  /* 0x0000000103057824 */ /* 0x000fe400078e0a04 */
[----:B------:R-:W-:Y:S02]  /*2530*/  IMAD.IADD R3, R4, 0x1, -R3 ;  /* 0x0000000104037824 */ /* 0x000fe400078e0a03 */
[----:B------:R-:W-:Y:S02]  /*2540*/  IMAD R13, R5, R18, R13 ;  /* 0x00000012050d7224 */ /* 0x000fe400078e020d */
[----:B------:R-:W-:-:S07]  /*2550*/  IMAD R11, R3, R2, R11 ;  /* 0x00000002030b7224 */ /* 0x000fce00078e020b */
.L_x_41:
[----:B------:R-:W-:Y:S01]  /*2560*/  VIADD R14, R14, 0x1 ;  /* 0x000000010e0e7836 */ /* 0x000fe20000000000 */
[----:B------:R-:W-:Y:S01]  /*2570*/  PLOP3.LUT P1, PT, PT, PT, PT, 0x80, 0x8 ;  /* 0x000000000008781c */ /* 0x000fe20003f2f070 */
[----:B------:R-:W-:Y:S02]  /*2580*/  IMAD.IADD R21, R13, 0x1, R156 ;  /* 0x000000010d157824 */ /* 0x000fe400078e029c */
[----:B------:R-:W-:Y:S01]  /*2590*/  IMAD.IADD R20, R11, 0x1, R154 ;  /* 0x000000010b147824 */ /* 0x000fe200078e029a */
[----:B------:R-:W-:-:S04]  /*25a0*/  ISETP.NE.AND P0, PT, R14, 0x2, PT ;  /* 0x000000020e00780c */ /* 0x000fc80003f05270 */
[----:B------:R-:W-:Y:S02]  /*25b0*/  SEL R3, RZ, 0x1, P0 ;  /* 0x00000001ff037807 */ /* 0x000fe40000000000 */
[----:B------:R-:W-:Y:S02]  /*25c0*/  SEL R14, R14, RZ, P0 ;  /* 0x000000ff0e0e7207 */ /* 0x000fe40000000000 */
[----:B------:R-:W-:Y:S01]  /*25d0*/  LOP3.LUT R12, R12, R3, RZ, 0x3c, !PT ;  /* 0x000000030c0c7212 */ /* 0x000fe200078e3cff */
[----:B------:R-:W-:Y:S06]  /*25e0*/  @P2 BRA `(.L_x_42) ;  /* 0xfffffff000582947 */ /* 0x000fec000383ffff */
[----:B------:R-:W-:Y:S01]  /*25f0*/  UIADD3 UR4, UPT, UPT, UR4, 0x30, URZ ;  /* 0x0000003004047890 */ /* 0x000fe2000fffe0ff */
[----:B------:R-:W-:-:S03]  /*2600*/  SHF.L.U32 R3, R15, 0x1f, RZ ;  /* 0x0000001f0f037819 */ /* 0x000fc600000006ff */
[----:B------:R-:W-:-:S09]  /*2610*/  ULEA UR5, UR15, UR4, 0x3 ;  /* 0x000000040f057291 */ /* 0x000fd2000f8e18ff */
[----:B------:R-:W1:Y:S02]  /*2620*/  SYNCS.PHASECHK.TRANS64.TRYWAIT P0, [UR5], R3 ;  /* 0x00000003ff0075a7 */ /* 0x000e640008001105 */
[----:B-1----:R-:W-:Y:S05]  /*2630*/  @!P0 BRA `(.L_x_43) ;  /* 0x0000007800bc8947 */ /* 0x002fea0003800000 */
.L_x_145:
[----:B------:R-:W-:-:S04]  /*2640*/  UIADD3 UR6, UPT, UPT, UR15, 0x1, URZ ;  /* 0x000000010f067890 */ /* 0x000fc8000fffe0ff */
[----:B------:R-:W-:-:S04]  /*2650*/  UISETP.NE.AND UP0, UPT, UR6, 0x6, UPT ;  /* 0x000000060600788c */ /* 0x000fc8000bf05270 */
[----:B------:R-:W-:Y:S02]  /*2660*/  USEL UR7, URZ, 0x1, UP0 ;  /* 0x00000001ff077887 */ /* 0x000fe40008000000 */
[----:B------:R-:W-:-:S04]  /*2670*/  USEL UR6, UR6, URZ, UP0 ;  /* 0x000000ff06067287 */ /* 0x000fc80008000000 */
[----:B------:R-:W-:Y:S01]  /*2680*/  ULEA UR5, UR6, UR4, 0x3 ;  /* 0x0000000406057291 */ /* 0x000fe2000f8e18ff */
[----:B------:R-:W-:-:S04]  /*2690*/  LOP3.LUT R2, R15, UR7, RZ, 0x3c, !PT ;  /* 0x000000070f027c12 */ /* 0x000fc8000f8e3cff */
[----:B-1----:R-:W-:-:S04]  /*26a0*/  SHF.L.U32 R3, R2, 0x1f, RZ ;  /* 0x0000001f02037819 */ /* 0x002fc800000006ff */
[----:B------:R-:W1:Y:S02]  /*26b0*/  SYNCS.PHASECHK.TRANS64.TRYWAIT P0, [UR5], R3 ;  /* 0x00000003ff0075a7 */ /* 0x000e640008001105 */
[----:B-1----:R-:W-:Y:S05]  /*26c0*/  @!P0 BRA `(.L_x_44) ;  /* 0x0000007800b08947 */ /* 0x002fea0003800000 */
.L_x_147:
        /* <DEDUP_REMOVED lines=9> */
.L_x_149:
        /* <DEDUP_REMOVED lines=9> */
.L_x_151:
        /* <DEDUP_REMOVED lines=9> */
.L_x_153:
[----:B------:R-:W-:-:S04]  /*2880*/  UIADD3 UR6, UPT, UPT, UR6, 0x1, URZ ;  /* 0x0000000106067890 */ /* 0x000fc8000fffe0ff */
[----:B------:R-:W-:-:S04]  /*2890*/  UISETP.NE.AND UP0, UPT, UR6, 0x6, UPT ;  /* 0x000000060600788c */ /* 0x000fc8000bf05270 */
[----:B------:R-:W-:Y:S02]  /*28a0*/  USEL UR5, URZ, 0x1, UP0 ;  /* 0x00000001ff057887 */ /* 0x000fe40008000000 */
[----:B------:R-:W-:-:S04]  /*28b0*/  USEL UR6, UR6, URZ, UP0 ;  /* 0x000000ff06067287 */ /* 0x000fc80008000000 */
[----:B------:R-:W-:Y:S01]  /*28c0*/  ULEA UR6, UR6, UR4, 0x3 ;  /* 0x0000000406067291 */ /* 0x000fe2000f8e18ff */
[----:B-1----:R-:W-:-:S04]  /*28d0*/  LOP3.LUT R3, R2, UR5, RZ, 0x3c, !PT ;  /* 0x0000000502037c12 */ /* 0x002fc8000f8e3cff */
[----:B------:R-:W-:Y:S01]  /*28e0*/  SHF.L.U32 R3, R3, 0x1f, RZ ;  /* 0x0000001f03037819 */ /* 0x000fe200000006ff */
[----:B---3--:R-:W-:-:S07]  /*28f0*/  IMAD.U32 R0, RZ, RZ, UR6 ;  /* 0x00000006ff007e24 */ /* 0x008fce000f8e00ff */
.L_x_48:
[----:B-1----:R1:W2:Y:S02]  /*2900*/  SYNCS.PHASECHK.TRANS64.TRYWAIT P0, [R0+URZ], R3 ;  /* 0x00000003000075a7 */ /* 0x0022a400080011ff */
[----:B--2---:R-:W-:Y:S05]  /*2910*/  @!P0 NANOSLEEP.SYNCS 0x989680 ;  /* 0x009896800000895d */ /* 0x004fea0003900000 */
[----:B------:R-:W2:Y:S02]  /*2920*/  @!P0 SYNCS.PHASECHK.TRANS64 P0, [R0+URZ], R3 ;  /* 0x00000003000085a7 */ /* 0x000ea400080010ff */
[----:B--2---:R-:W-:Y:S05]  /*2930*/  @P0 EXIT ;  /* 0x000000000000094d */ /* 0x004fea0003800000 */
[----:B------:R-:W-:Y:S05]  /*2940*/  BRA `(.L_x_48) ;  /* 0xfffffffc00ec7947 */ /* 0x000fea000383ffff */
.L_x_22:
[----:B------:R-:W-:-:S04]  /*2950*/  UISETP.NE.AND UP1, UPT, UR37, URZ, UPT ;  /* 0x000000ff2500728c */ /* 0x000fc8000bf25270 */
[----:B------:R-:W-:-:S09]  /*2960*/  UISETP.NE.OR UP1, UPT, UR10, 0x1, UP1 ;  /* 0x000000010a00788c */ /* 0x000fd20008f25670 */
[----:B------:R-:W-:Y:S05]  /*2970*/  BRA.U UP1, `(.L_x_49) ;  /* 0x00000005014c7547 */ /* 0x000fea000b800000 */
[----:B------:R-:W-:Y:S01]  /*2980*/  HFMA2 R11, -RZ, RZ, 0, 0 ;  /* 0x00000000ff0b7431 */ /* 0x000fe200000001ff */
[----:B------:R-:W-:Y:S01]  /*2990*/  ISETP.GE.U32.AND P2, PT, R10, 0x2, PT ;  /* 0x000000020a00780c */ /* 0x000fe20003f46070 */
[----:B------:R-:W-:Y:S01]  /*29a0*/  IMAD.MOV.U32 R12, RZ, RZ, 0x1 ;  /* 0x00000001ff0c7424 */ /* 0x000fe200078e00ff */
[----:B------:R-:W-:Y:S01]  /*29b0*/  CS2R R8, SRZ ;  /* 0x0000000000087805 */ /* 0x000fe2000001ff00 */
[----:B------:R-:W-:Y:S01]  /*29c0*/  IMAD.MOV.U32 R3, RZ, RZ, RZ ;  /* 0x000000ffff037224 */ /* 0x000fe200078e00ff */
[----:B------:R-:W-:Y:S01]  /*29d0*/  UMOV UR4, 0x400 ;  /* 0x0000040000047882 */ /* 0x000fe20000000000 */
[----:B------:R-:W-:Y:S01]  /*29e0*/  UMOV UR6, URZ ;  /* 0x000000ff00067c82 */ /* 0x000fe20008000000 */
[----:B------:R-:W-:-:S12]  /*29f0*/  ULEA UR37, UR37, UR4, 0x18 ;  /* 0x0000000425257291 */ /* 0x000fd8000f8ec0ff */
.L_x_53:
[----:B------:R-:W-:Y:S02]  /*2a00*/  LEA R0, R3, UR37, 0x3 ;  /* 0x0000002503007c11 */ /* 0x000fe4000f8e18ff */
[----:B------:R-:W-:-:S03]  /*2a10*/  SHF.L.U32 R5, R8, 0x1f, RZ ;  /* 0x0000001f08057819 */ /* 0x000fc600000006ff */
[----:B------:R-:W-:Y:S01]  /*2a20*/  VIADD R4, R0, 0xf0 ;  /* 0x000000f000047836 */ /* 0x000fe20000000000 */
[----:B------:R-:W1:Y:S02]  /*2a30*/  SYNCS.PHASECHK.TRANS64.TRYWAIT P0, [R0+URZ+0xe0], R5 ;  /* 0x0000e005000075a7 */ /* 0x000e6400080011ff */
[----:B-1----:R-:W-:Y:S05]  /*2a40*/  @!P0 BRA `(.L_x_50) ;  /* 0x0000007800308947 */ /* 0x002fea0003800000 */
.L_x_154:
[----:B------:R-:W-:Y:S01]  /*2a50*/  ULEA UR5, UR6, UR37, 0x3 ;  /* 0x0000002506057291 */ /* 0x000fe2000f8e18ff */
[----:B------:R-:W-:Y:S01]  /*2a60*/  PRMT R4, RZ, 0x654, R4 ;  /* 0x00000654ff047816 */ /* 0x000fe20000000004 */
[----:B-1----:R-:W-:Y:S01]  /*2a70*/  @!P2 IMAD.MOV.U32 R5, RZ, RZ, 0x10 ;  /* 0x00000010ff05a424 */ /* 0x002fe200078e00ff */
[----:B------:R-:W-:Y:S01]  /*2a80*/  SHF.L.U32 R7, R12, 0x1f, RZ ;  /* 0x0000001f0c077819 */ /* 0x000fe200000006ff */
[----:B------:R-:W-:Y:S01]  /*2a90*/  UIADD3 UR4, UPT, UPT, UR5, 0xa0, URZ ;  /* 0x000000a005047890 */ /* 0x000fe2000fffe0ff */
[----:B------:R1:W-:Y:S05]  /*2aa0*/  SYNCS.ARRIVE.TRANS64.RED.A1T0 RZ, [R4+URZ], RZ ;  /* 0x000000ff04ff79a7 */ /* 0x0003ea00081004ff */
[----:B------:R-:W-:Y:S01]  /*2ab0*/  IMAD.U32 R13, RZ, RZ, UR4 ;  /* 0x00000004ff0d7e24 */ /* 0x000fe2000f8e00ff */
[----:B------:R-:W2:Y:S04]  /*2ac0*/  SYNCS.PHASECHK.TRANS64.TRYWAIT P0, [UR5+0xb0], R7 ;  /* 0x0000b007ff0075a7 */ /* 0x000ea80008001105 */
[----:B------:R-:W-:Y:S01]  /*2ad0*/  PRMT R13, R10, 0x654, R13 ;  /* 0x000006540a0d7816 */ /* 0x000fe2000000000d */
[----:B-12---:R-:W-:Y:S06]  /*2ae0*/  @!P0 BRA `(.L_x_51) ;  /* 0x00000078001c8947 */ /* 0x006fec0003800000 */
.L_x_156:
[----:B------:R-:W-:Y:S01]  /*2af0*/  ULEA UR4, UR6, UR37, 0x4 ;  /* 0x0000002506047291 */ /* 0x000fe2000f8e20ff */
[----:B------:R-:W-:Y:S01]  /*2b00*/  SEL R2, R13, R2, !P2 ;  /* 0x000000020d027207 */ /* 0x000fe20005000000 */
[----:B------:R-:W-:Y:S01]  /*2b10*/  UIADD3 UR5, UPT, UPT, UR5, 0xa0, URZ ;  /* 0x000000a005057890 */ /* 0x000fe2000fffe0ff */
[----:B-1----:R-:W-:Y:S01]  /*2b20*/  LEA R0, R11, UR37, 0x3 ;  /* 0x000000250b007c11 */ /* 0x002fe2000f8e18ff */
[----:B------:R-:W-:Y:S01]  /*2b30*/  UIADD3 UR4, UPT, UPT, UR4, 0x110, URZ ;  /* 0x0000011004047890 */ /* 0x000fe2000fffe0ff */
[----:B------:R1:W-:Y:S01]  /*2b40*/  @!P2 SYNCS.ARRIVE.TRANS64.RED RZ, [R2+URZ], R5 ;  /* 0x0000000502ffa9a7 */ /* 0x0003e200080004ff */
[----:B------:R-:W-:Y:S01]  /*2b50*/  UIADD3 UR6, UPT, UPT, UR6, 0x1, URZ ;  /* 0x0000000106067890 */ /* 0x000fe2000fffe0ff */
[----:B------:R-:W-:-:S03]  /*2b60*/  VIADD R3, R3, 0x1 ;  /* 0x0000000103037836 */ /* 0x000fc60000000000 */
[----:B------:R-:W-:Y:S02]  /*2b70*/  UISETP.NE.AND UP0, UPT, UR6, 0x2, UPT ;  /* 0x000000020600788c */ /* 0x000fe4000bf05270 */
[----:B------:R-:W-:Y:S01]  /*2b80*/  ISETP.NE.AND P0, PT, R3, 0x2, PT ;  /* 0x000000020300780c */ /* 0x000fe20003f05270 */
[----:B------:R-:W-:Y:S06]  /*2b90*/  UGETNEXTWORKID.BROADCAST [UR4], [UR5] ;  /* 0x00000000040073ca */ /* 0x000fec0008000100 */
[----:B------:R-:W-:Y:S02]  /*2ba0*/  USEL UR4, URZ, 0x1, UP0 ;  /* 0x00000001ff047887 */ /* 0x000fe40008000000 */
[----:B------:R-:W-:-:S04]  /*2bb0*/  USEL UR6, UR6, URZ, UP0 ;  /* 0x000000ff06067287 */ /* 0x000fc80008000000 */
[----:B------:R-:W-:Y:S02]  /*2bc0*/  LOP3.LUT R12, R12, UR4, RZ, 0x3c, !PT ;  /* 0x000000040c0c7c12 */ /* 0x000fe4000f8e3cff */
[----:B-1----:R-:W-:-:S04]  /*2bd0*/  SHF.L.U32 R5, R9, 0x1f, RZ ;  /* 0x0000001f09057819 */ /* 0x002fc800000006ff */
[----:B------:R-:W1:Y:S02]  /*2be0*/  SYNCS.PHASECHK.TRANS64.TRYWAIT P1, [R0+URZ+0xa0], R5 ;  /* 0x0000a005000075a7 */ /* 0x000e6400080211ff */
[----:B-1----:R-:W-:Y:S05]  /*2bf0*/  @!P1 BRA `(.L_x_52) ;  /* 0x0000007400f09947 */ /* 0x002fea0003800000 */
.L_x_157:
[----:B------:R-:W-:Y:S01]  /*2c00*/  LEA R4, R11, UR37, 0x4 ;  /* 0x000000250b047c11 */ /* 0x000fe2000f8e20ff */
[----:B-1----:R-:W-:Y:S01]  /*2c10*/  VIADD R0, R0, 0xb0 ;  /* 0x000000b000007836 */ /* 0x002fe20000000000 */
[----:B------:R-:W-:Y:S01]  /*2c20*/  SEL R3, R3, RZ, P0 ;  /* 0x000000ff03037207 */ /* 0x000fe20000000000 */
[----:B------:R-:W-:-:S03]  /*2c30*/  VIADD R11, R11, 0x1 ;  /* 0x000000010b0b7836 */ /* 0x000fc60000000000 */
[----:B------:R-:W1:Y:S01]  /*2c40*/  LDS.128 R4, [R4+0x110] ;  /* 0x0001100004047984 */ /* 0x000e620000000c00 */
[----:B------:R-:W-:Y:S02]  /*2c50*/  PRMT R0, RZ, 0x654, R0 ;  /* 0x00000654ff007816 */ /* 0x000fe40000000000 */
[C---:B------:R-:W-:Y:S01]  /*2c60*/  ISETP.NE.AND P1, PT, R11.reuse, 0x2, PT ;  /* 0x000000020b00780c */ /* 0x040fe20003f25270 */
[----:B------:R-:W-:Y:S01]  /*2c70*/  @!PT LDS RZ, [RZ] ;  /* 0x00000000fffff984 */ /* 0x000fe20000000800 */
[----:B------:R-:W-:Y:S01]  /*2c80*/  @!PT LDS RZ, [RZ] ;  /* 0x00000000fffff984 */ /* 0x000fe20000000800 */
[----:B------:R-:W-:Y:S01]  /*2c90*/  @!PT LDS RZ, [RZ] ;  /* 0x00000000fffff984 */ /* 0x000fe20000000800 */
[----:B------:R-:W-:Y:S01]  /*2ca0*/  @!PT LDS RZ, [RZ] ;  /* 0x00000000fffff984 */ /* 0x000fe20000000800 */
[----:B------:R2:W-:Y:S06]  /*2cb0*/  MEMBAR.ALL.CTA ;  /* 0x0000000000007992 */ /* 0x0005ec0000008000 */
[----:B--2---:R-:W2:Y:S01]  /*2cc0*/  FENCE.VIEW.ASYNC.S ;  /* 0x00000000000073c6 */ /* 0x004ea20000000000 */
[----:B------:R-:W-:Y:S01]  /*2cd0*/  SEL R11, R11, RZ, P1 ;  /* 0x000000ff0b0b7207 */ /* 0x000fe20000800000 */
[----:B--2---:R2:W-:Y:S01]  /*2ce0*/  SYNCS.ARRIVE.TRANS64.RED.A1T0 RZ, [R0+URZ], RZ ;  /* 0x000000ff00ff79a7 */ /* 0x0045e200081004ff */
[----:B-1----:R-:W-:-:S02]  /*2cf0*/  LOP3.LUT P3, RZ, R6, 0x1, RZ, 0xc0, !PT ;  /* 0x0000000106ff7812 */ /* 0x002fc4000786c0ff */
[----:B------:R-:W-:-:S04]  /*2d00*/  SEL R5, RZ, 0x1, P0 ;  /* 0x00000001ff057807 */ /* 0x000fc80000000000 */
[----:B------:R-:W-:Y:S02]  /*2d10*/  LOP3.LUT R8, R8, R5, RZ, 0x3c, !PT ;  /* 0x0000000508087212 */ /* 0x000fe400078e3cff */
[----:B--2---:R-:W-:-:S04]  /*2d20*/  SEL R0, RZ, 0x1, P1 ;  /* 0x00000001ff007807 */ /* 0x004fc80000800000 */
[----:B------:R-:W-:Y:S01]  /*2d30*/  LOP3.LUT R9, R9, R0, RZ, 0x3c, !PT ;  /* 0x0000000009097212 */ /* 0x000fe200078e3cff */
[----:B------:R-:W-:Y:S06]  /*2d40*/  @P3 BRA `(.L_x_53) ;  /* 0xfffffffc002c3947 */ /* 0x000fec000383ffff */
[----:B------:R-:W-:Y:S01]  /*2d50*/  ULEA UR5, UR6, UR37, 0x3 ;  /* 0x0000002506057291 */ /* 0x000fe2000f8e18ff */
[----:B------:R-:W-:-:S08]  /*2d60*/  SHF.L.U32 R3, R12, 0x1f, RZ ;  /* 0x0000001f0c037819 */ /* 0x000fd000000006ff */
[----:B------:R-:W1:Y:S02]  /*2d70*/  SYNCS.PHASECHK.TRANS64 P0, [UR5+0xb0], R3 ;  /* 0x0000b003ff0075a7 */ /* 0x000e640008001005 */
[----:B-1----:R-:W-:Y:S05]  /*2d80*/  @P0 BRA `(.L_x_54) ;  /* 0x0000000000080947 */ /* 0x002fea0003800000 */
[----:B------:R-:W1:Y:S02]  /*2d90*/  SYNCS.PHASECHK.TRANS64.TRYWAIT P0, [UR5+0xb0], R3 ;  /* 0x0000b003ff0075a7 */ /* 0x000e640008001105 */
[----:B-1----:R-:W-:Y:S05]  /*2da0*/  @!P0 BRA `(.L_x_55) ;  /* 0x0000007400988947 */ /* 0x002fea0003800000 */
.L_x_54:
[----:B------:R-:W-:-:S04]  /*2db0*/  UIADD3 UR4, UPT, UPT, UR6, 0x1, URZ ;  /* 0x0000000106047890 */ /* 0x000fc8000fffe0ff */
[----:B------:R-:W-:-:S04]  /*2dc0*/  UISETP.NE.AND UP0, UPT, UR4, 0x2, UPT ;  /* 0x000000020400788c */ /* 0x000fc8000bf05270 */
[----:B------:R-:W-:Y:S02]  /*2dd0*/  USEL UR7, URZ, 0x1, UP0 ;  /* 0x00000001ff077887 */ /* 0x000fe40008000000 */
[----:B------:R-:W-:-:S04]  /*2de0*/  USEL UR4, UR4, URZ, UP0 ;  /* 0x000000ff04047287 */ /* 0x000fc80008000000 */
[----:B------:R-:W-:Y:S01]  /*2df0*/  ULEA UR4, UR4, UR37, 0x3 ;  /* 0x0000002504047291 */ /* 0x000fe2000f8e18ff */
[----:B-1----:R-:W-:-:S04]  /*2e00*/  LOP3.LUT R3, R12, UR7, RZ, 0x3c, !PT ;  /* 0x000000070c037c12 */ /* 0x002fc8000f8e3cff */
[----:B------:R-:W-:-:S04]  /*2e10*/  SHF.L.U32 R0, R3, 0x1f, RZ ;  /* 0x0000001f03007819 */ /* 0x000fc800000006ff */
[----:B------:R-:W1:Y:S02]  /*2e20*/  SYNCS.PHASECHK.TRANS64 P0, [UR4+0xb0], R0 ;  /* 0x0000b000ff0075a7 */ /* 0x000e640008001004 */
[----:B-1----:R-:W-:Y:S05]  /*2e30*/  @P0 EXIT ;  /* 0x000000000000094d */ /* 0x002fea0003800000 */
[----:B------:R-:W-:Y:S02]  /*2e40*/  SHF.L.U32 R3, R3, 0x1f, RZ ;  /* 0x0000001f03037819 */ /* 0x000fe400000006ff */
[----:B------:R-:W-:-:S07]  /*2e50*/  MOV R0, UR4 ;  /* 0x0000000400007c02 */ /* 0x000fce0008000f00 */
.L_x_56:
[----:B-1----:R1:W2:Y:S02]  /*2e60*/  SYNCS.PHASECHK.TRANS64.TRYWAIT P0, [R0+URZ+0xb0], R3 ;  /* 0x0000b003000075a7 */ /* 0x0022a400080011ff */
[----:B--2---:R-:W-:Y:S05]  /*2e70*/  @!P0 NANOSLEEP.SYNCS 0x989680 ;  /* 0x009896800000895d */ /* 0x004fea0003900000 */
[----:B------:R-:W2:Y:S02]  /*2e80*/  @!P0 SYNCS.PHASECHK.TRANS64 P0, [R0+URZ+0xb0], R3 ;  /* 0x0000b003000085a7 */ /* 0x000ea400080010ff */
[----:B--2---:R-:W-:Y:S05]  /*2e90*/  @P0 EXIT ;  /* 0x000000000000094d */ /* 0x004fea0003800000 */
[----:B------:R-:W-:Y:S05]  /*2ea0*/  BRA `(.L_x_56) ;  /* 0xfffffffc00ec7947 */ /* 0x000fea000383ffff */
.L_x_49:
[----:B------:R-:W-:Y:S05]  /*2eb0*/  BRA.U UP4, `(.L_x_57) ;  /* 0x0000001104907547 */ /* 0x000fea000b800000 */
[----:B------:R-:W-:Y:S01]  /*2ec0*/  UMOV UR4, 0x40 ;  /* 0x0000004000047882 */ /* 0x000fe20000000000 */
[----:B------:R-:W-:Y:S01]  /*2ed0*/  NOP ;  /* 0x0000000000007918 */ /* 0x000fe20000000000 */
[----:B------:R-:W-:Y:S01]  /*2ee0*/  ULEA UR4, UR37, UR4, 0x18 ;  /* 0x0000000425047291 */ /* 0x000fe2000f8ec0ff */
[----:B------:R-:W-:Y:S02]  /*2ef0*/  UMOV UR5, 0x400 ;  /* 0x0000040000057882 */ /* 0x000fe40000000000 */
[----:B------:R-:W-:-:S06]  /*2f00*/  ULEA UR37, UR37, UR5, 0x18 ;  /* 0x0000000525257291 */ /* 0x000fcc000f8ec0ff */
[----:B------:R-:W1:Y:S02]  /*2f10*/  LDS.U8 R2, [UR4+0x1c] ;  /* 0x00001c04ff027984 */ /* 0x000e640008000000 */
[----:B-1----:R-:W-:-:S13]  /*2f20*/  ISETP.NE.AND P0, PT, R2, RZ, PT ;  /* 0x000000ff0200720c */ /* 0x002fda0003f05270 */
[----:B------:R-:W-:Y:S05]  /*2f30*/  @P0 BRA `(.L_x_58) ;  /* 0x0000000400080947 */ /* 0x000fea0003800000 */
[----:B------:R-:W-:Y:S02]  /*2f40*/  UISETP.NE.U32.AND UP0, UPT, UR9, 0x1, UPT ;  /* 0x000000010900788c */ /* 0x000fe4000bf05070 */
[----:B------:R-:W-:-:S07]  /*2f50*/  UIADD3 UR6, UPT, UPT, UR4, 0x8, URZ ;  /* 0x0000000804067890 */ /* 0x000fce000fffe0ff */
[----:B------:R-:W-:Y:S05]  /*2f60*/  BRA.U !UP0, `(.L_x_59) ;  /* 0x00000001089c7547 */ /* 0x000fea000b800000 */
[----:B------:R-:W-:Y:S01]  /*2f70*/  ELECT P0, URZ, PT ;  /* 0x0000000000ff782f */ /* 0x000fe20003800000 */
[----:B------:R-:W-:-:S12]  /*2f80*/  BSSY B0, `(.L_x_59) ;  /* 0x0000025000007945 */ /* 0x000fd80003800000 */
[----:B------:R-:W-:Y:S05]  /*2f90*/  @!P0 BRA `(.L_x_60) ;  /* 0x00000000008c8947 */ /* 0x000fea0003800000 */
[----:B------:R-:W-:-:S05]  /*2fa0*/  UMOV UR5, 0x10 ;  /* 0x0000001000057882 */ /* 0x000fca0000000000 */
[----:B------:R-:W-:Y:S04]  /*2fb0*/  DEPBAR.LE SB1, 0x36 ;  /* 0x00009d800000791a */ /* 0x000fe80000000000 */
[----:B------:R-:W1:Y:S02]  /*2fc0*/  UTCATOMSWS.2CTA.FIND_AND_SET.ALIGN UP1, UR5, UR5 ;  /* 0x00000005000575e3 */ /* 0x000e640008220800 */
[----:B-1----:R-:W-:Y:S01]  /*2fd0*/  MOV R11, UR5 ;  /* 0x00000005000b7c02 */ /* 0x002fe20008000f00 */
[----:B------:R-:W-:Y:S06]  /*2fe0*/  BRA.U UP1, `(.L_x_61) ;  /* 0x0000000101187547 */ /* 0x000fec000b800000 */
.L_x_62:
[----:B------:R-:W-:Y:S05]  /*2ff0*/  NANOSLEEP 0x64 ;  /* 0x000000640000795d */ /* 0x000fea0003800000 */
[----:B------:R-:W-:-:S05]  /*3000*/  UMOV UR5, 0x10 ;  /* 0x0000001000057882 */ /* 0x000fca0000000000 */
[----:B------:R-:W-:Y:S04]  /*3010*/  DEPBAR.LE SB1, 0x36 ;  /* 0x00009d800000791a */ /* 0x000fe80000000000 */
[----:B------:R-:W1:Y:S02]  /*3020*/  UTCATOMSWS.2CTA.FIND_AND_SET.ALIGN UP1, UR5, UR5 ;  /* 0x00000005000575e3 */ /* 0x000e640008220800 */
[----:B-1----:R-:W-:Y:S01]  /*3030*/  MOV R11, UR5 ;  /* 0x00000005000b7c02 */ /* 0x002fe20008000f00 */
[----:B------:R-:W-:Y:S05]  /*3040*/  BRA.U !UP1, `(.L_x_62) ;  /* 0xfffffffd09e87547 */ /* 0x000fea000b83ffff */
.L_x_61:
[----:B------:R-:W1:Y:S01]  /*3050*/  LDS R5, [UR4+0x10] ;  /* 0x00001004ff057984 */ /* 0x000e620008000800 */
[----:B------:R-:W-:Y:S01]  /*3060*/  IMAD.U32 R3, RZ, RZ, UR37 ;  /* 0x00000025ff037e24 */ /* 0x000fe2000f8e00ff */
[----:B------:R-:W-:-:S03]  /*3070*/  MOV R2, UR8 ;  /* 0x0000000800027c02 */ /* 0x000fc60008000f00 */
[----:B------:R-:W-:Y:S01]  /*3080*/  VIADD R3, R3, 0x130 ;  /* 0x0000013003037836 */ /* 0x000fe20000000000 */
[----:B-1----:R-:W-:-:S04]  /*3090*/  SHF.L.U32 R5, R5, 0x1f, RZ ;  /* 0x0000001f05057819 */ /* 0x002fc800000006ff */
[----:B------:R-:W1:Y:S02]  /*30a0*/  SYNCS.PHASECHK.TRANS64.TRYWAIT P0, [UR4+0x8], R5 ;  /* 0x00000805ff0075a7 */ /* 0x000e640008001104 */
[----:B-1----:R-:W-:Y:S05]  /*30b0*/  @P0 BRA `(.L_x_63) ;  /* 0x0000000000080947 */ /* 0x002fea0003800000 */
[----:B------:R-:W1:Y:S02]  /*30c0*/  SYNCS.PHASECHK.TRANS64.TRYWAIT P0, [UR4+0x8], R5 ;  /* 0x00000805ff0075a7 */ /* 0x000e640008001104 */
[----:B-1----:R-:W-:Y:S05]  /*30d0*/  @!P0 BRA `(.L_x_64) ;  /* 0x0000007000e48947 */ /* 0x002fea0003800000 */
.L_x_63:
[----:B-1----:R-:W-:Y:S01]  /*30e0*/  HFMA2 R4, -RZ, RZ, 0, 5.9604644775390625e-08 ;  /* 0x00000001ff047431 */ /* 0x002fe200000001ff */
[----:B------:R-:W-:Y:S01]  /*30f0*/  UPRMT UR5, UR8, 0x654, UR6 ;  /* 0x0000065408057896 */ /* 0x000fe20008000006 */
[----:B------:R-:W-:Y:S01]  /*3100*/  IMAD.MOV.U32 R6, RZ, RZ, 0xffff ;  /* 0x0000ffffff067424 */ /* 0x000fe200078e00ff */
[----:B------:R-:W-:Y:S01]  /*3110*/  PRMT R2, R2, 0x654, R3 ;  /* 0x0000065402027816 */ /* 0x000fe20000000003 */
[----:B------:R-:W-:Y:S02]  /*3120*/  IMAD.MOV.U32 R5, RZ, RZ, 0x4 ;  /* 0x00000004ff057424 */ /* 0x000fe400078e00ff */
[----:B------:R-:W-:Y:S01]  /*3130*/  IMAD.SHL.U32 R9, R11, 0x20, RZ ;  /* 0x000000200b097824 */ /* 0x000fe200078e00ff */
[----:B------:R-:W-:Y:S02]  /*3140*/  MOV R3, UR5 ;  /* 0x0000000500037c02 */ /* 0x000fe40008000f00 */
[-C--:B------:R-:W-:Y:S01]  /*3150*/  SHF.L.U32 R7, R6, R11.reuse, RZ ;  /* 0x0000000b06077219 */ /* 0x080fe200000006ff */
[----:B------:R1:W-:Y:S01]  /*3160*/  SYNCS.ARRIVE.TRANS64.RED RZ, [UR5], R5 ;  /* 0x00000005ffff79a7 */ /* 0x0003e20008000405 */
[----:B------:R-:W-:Y:S01]  /*3170*/  SHF.L.U32 R6, R4, R11, RZ ;  /* 0x0000000b04067219 */ /* 0x000fe200000006ff */
[----:B------:R1:W-:Y:S04]  /*3180*/  STS [UR37+0x130], R9 ;  /* 0x00013009ff007988 */ /* 0x0003e80008000825 */
[----:B------:R1:W-:Y:S04]  /*3190*/  STAS [R2.64], R11 ;  /* 0x0000000b02007dbd */ /* 0x0003e8000c0008ff */
[----:B------:R1:W-:Y:S04]  /*31a0*/  ATOMS.OR RZ, [UR4+0x14], R7 ;  /* 0x00001407ffff798c */ /* 0x0003e8000b000004 */
[----:B------:R1:W-:Y:S04]  /*31b0*/  ATOMS.OR RZ, [UR4+0x18], R6 ;  /* 0x00001806ffff798c */ /* 0x0003e8000b000004 */
[----:B------:R1:W-:Y:S02]  /*31c0*/  ATOMS.XOR RZ, [UR4+0x10], R4 ;  /* 0x00001004ffff798c */ /* 0x0003e4000b800004 */
.L_x_60:
[----:B------:R-:W-:Y:S05]  /*31d0*/  BSYNC B0 ;  /* 0x0000000000007941 */ /* 0x000fea0003800000 */
.L_x_59:
[----:B------:R-:W-:Y:S05]  /*31e0*/  BRA.U UP0, `(.L_x_65) ;  /* 0x00000001006c7547 */ /* 0x000fea000b800000 */
[----:B------:R-:W-:-:S03]  /*31f0*/  UMOV UR5, 0xffffffff ;  /* 0xffffffff00057882 */ /* 0x000fc60000000000 */
[----:B------:R-:W-:Y:S05]  /*3200*/  BRA.DIV UR5, `(.L_x_66) ;  /* 0x0000007205b07947 */ /* 0x000fea000b800000 */
[----:B------:R-:W-:-:S13]  /*3210*/  ELECT P6, URZ, PT ;  /* 0x0000000000ff782f */ /* 0x000fda00038c0000 */
.L_x_161:
[----:B------:R-:W-:Y:S05]  /*3220*/  @!P6 BRA `(.L_x_65) ;  /* 0x00000000005ce947 */ /* 0x000fea0003800000 */
[----:B-1----:R-:W1:Y:S02]  /*3230*/  LDS R3, [UR4+0x10] ;  /* 0x00001004ff037984 */ /* 0x002e640008000800 */
[----:B-1----:R-:W-:-:S04]  /*3240*/  SHF.L.U32 R3, R3, 0x1f, RZ ;  /* 0x0000001f03037819 */ /* 0x002fc800000006ff */
[----:B------:R-:W1:Y:S02]  /*3250*/  SYNCS.PHASECHK.TRANS64.TRYWAIT P0, [UR4+0x8], R3 ;  /* 0x00000803ff0075a7 */ /* 0x000e640008001104 */
[----:B-1----:R-:W-:Y:S05]  /*3260*/  @P0 BRA `(.L_x_67) ;  /* 0x0000000000080947 */ /* 0x002fea0003800000 */
[----:B------:R-:W1:Y:S02]  /*3270*/  SYNCS.PHASECHK.TRANS64.TRYWAIT P0, [UR4+0x8], R3 ;  /* 0x00000803ff0075a7 */ /* 0x000e640008001104 */
[----:B-1----:R-:W-:Y:S05]  /*3280*/  @!P0 BRA `(.L_x_68) ;  /* 0x0000007000b08947 */ /* 0x002fea0003800000 */
.L_x_67:
[----:B------:R-:W2:Y:S01]  /*3290*/  LDS R5, [UR37+0x130] ;  /* 0x00013025ff057984 */ /* 0x000ea20008000800 */
[----:B-1----:R-:W-:Y:S02]  /*32a0*/  HFMA2 R2, -RZ, RZ, 0, 5.9604644775390625e-08 ;  /* 0x00000001ff027431 */ /* 0x002fe400000001ff */
[----:B------:R-:W-:Y:S01]  /*32b0*/  IMAD.MOV.U32 R3, RZ, RZ, 0xffff ;  /* 0x0000ffffff037424 */ /* 0x000fe200078e00ff */
[----:B------:R-:W-:Y:S01]  /*32c0*/  UPRMT UR5, UR8, 0x654, UR6 ;  /* 0x0000065408057896 */ /* 0x000fe20008000006 */
[----:B--2---:R-:W-:-:S03]  /*32d0*/  IMAD.SHL.U32 R4, R5, 0x20, RZ ;  /* 0x0000002005047824 */ /* 0x004fc600078e00ff */
[-C--:B------:R-:W-:Y:S02]  /*32e0*/  SHF.L.U32 R3, R3, R5.reuse, RZ ;  /* 0x0000000503037219 */ /* 0x080fe400000006ff */
[----:B------:R-:W-:Y:S01]  /*32f0*/  SHF.L.U32 R5, R2, R5, RZ ;  /* 0x0000000502057219 */ /* 0x000fe200000006ff */
[----:B------:R2:W-:Y:S04]  /*3300*/  STS [UR37+0x130], R4 ;  /* 0x00013004ff007988 */ /* 0x0005e80008000825 */
[----:B------:R2:W-:Y:S04]  /*3310*/  ATOMS.OR RZ, [UR4+0x14], R3 ;  /* 0x00001403ffff798c */ /* 0x0005e8000b000004 */
[----:B------:R2:W-:Y:S01]  /*3320*/  ATOMS.OR RZ, [UR4+0x18], R5 ;  /* 0x00001805ffff798c */ /* 0x0005e2000b000004 */
[----:B------:R-:W-:Y:S03]  /*3330*/  SYNCS.ARRIVE.TRANS64.RED.A1T0 RZ, [UR5], RZ ;  /* 0x000000ffffff79a7 */ /* 0x000fe60008100405 */
[----:B------:R2:W-:Y:S01]  /*3340*/  ATOMS.XOR RZ, [UR4+0x10], R2 ;  /* 0x00001002ffff798c */ /* 0x0005e2000b800004 */
[----:B------:R-:W-:Y:S05]  /*3350*/  BRA `(.L_x_65) ;  /* 0x0000000000107947 */ /* 0x000fea0003800000 */
.L_x_58:
[----:B------:R-:W-:-:S05]  /*3360*/  MOV R2, 0xffffffff ;  /* 0xffffffff00027802 */ /* 0x000fca0000000f00 */
[----:B------:R1:W-:Y:S02]  /*3370*/  STS [UR37+0x130], R2 ;  /* 0x00013002ff007988 */ /* 0x0003e40008000825 */
[----:B-1----:R-:W-:Y:S02]  /*3380*/  MOV R2, 0x33a0 ;  /* 0x000033a000027802 */ /* 0x002fe40000000f00 */
[----:B-----5:R-:W-:Y:S05]  /*3390*/  CALL.REL.NOINC `($__internal_1_$__cuda_sm10x_tcgen05_guardrail_trap_phase_invalid_during_alloc) ;  /* 0x0000007800107944 */ /* 0x020fea0003c00000 */
.L_x_65:
[----:B------:R-:W-:Y:S05]  /*33a0*/  WARPSYNC.ALL ;  /* 0x0000000000007948 */ /* 0x000fea0003800000 */
[----:B------:R-:W3:Y:S01]  /*33b0*/  S2UR UR11, SR_CgaCtaId ;  /* 0x00000000000b79c3 */ /* 0x000ee20000008800 */
[----:B------:R-:W-:Y:S01]  /*33c0*/  UMOV UR4, 0x400 ;  /* 0x0000040000047882 */ /* 0x000fe20000000000 */
[----:B------:R-:W-:-:S06]  /*33d0*/  NOP ;  /* 0x0000000000007918 */ /* 0x000fcc0000000000 */
[----:B------:R-:W-:Y:S06]  /*33e0*/  BAR.ARV 0x6, 0xa0 ;  /* 0x0182800000007b1d */ /* 0x000fec0000002000 */
[----:B------:R-:W4:Y:S01]  /*33f0*/  LDCU UR5, c[0x0][0x38c] ;  /* 0x00007180ff0577ac */ /* 0x000f220008000800 */
[----:B------:R-:W-:Y:S01]  /*3400*/  LOP3.LUT R0, R0, 0xffff, RZ, 0xc0, !PT ;  /* 0x0000ffff00007812 */ /* 0x000fe200078ec0ff */
[----:B-1----:R-:W-:Y:S01]  /*3410*/  IMAD.MOV.U32 R9, RZ, RZ, 0x1 ;  /* 0x00000001ff097424 */ /* 0x002fe200078e00ff */
[----:B------:R-:W-:Y:S01]  /*3420*/  LOP3.LUT R8, R8, 0xffff, RZ, 0xc0, !PT ;  /* 0x0000ffff08087812 */ /* 0x000fe200078ec0ff */
[----:B------:R-:W-:Y:S01]  /*3430*/  UMOV UR17, URZ ;  /* 0x000000ff00117c82 */ /* 0x000fe20008000000 */
[----:B------:R-:W-:Y:S01]  /*3440*/  R2UR UR12, R0 ;  /* 0x00000000000c72ca */ /* 0x000fe200000e0000 */
[----:B------:R-:W-:Y:S01]  /*3450*/  UMOV UR16, URZ ;  /* 0x000000ff00107c82 */ /* 0x000fe20008000000 */
[----:B------:R-:W-:Y:S01]  /*3460*/  R2UR UR13, R8 ;  /* 0x00000000080d72ca */ /* 0x000fe200000e0000 */
[----:B------:R-:W-:Y:S01]  /*3470*/  IMAD.MOV.U32 R8, RZ, RZ, RZ ;  /* 0x000000ffff087224 */ /* 0x000fe200078e00ff */
[----:B------:R-:W-:Y:S01]  /*3480*/  UMOV UR15, URZ ;  /* 0x000000ff000f7c82 */ /* 0x000fe20008000000 */
[----:B---3--:R-:W-:-:S02]  /*3490*/  ULEA UR11, UR11, UR4, 0x18 ;  /* 0x000000040b0b7291 */ /* 0x008fc4000f8ec0ff */
[----:B------:R-:W-:Y:S02]  /*34a0*/  UISETP.NE.AND UP2, UPT, UR9, URZ, UPT ;  /* 0x000000ff0900728c */ /* 0x000fe4000bf45270 */
[----:B------:R-:W-:Y:S02]  /*34b0*/  UIADD3 UR14, UPT, UPT, UR11, 0xc800, URZ ;  /* 0x0000c8000b0e7890 */ /* 0x000fe4000fffe0ff */
[----:B------:R-:W-:Y:S02]  /*34c0*/  UIADD3 UR4, UPT, UPT, UR11, 0x24800, URZ ;  /* 0x000248000b047890 */ /* 0x000fe4000fffe0ff */
[----:B----4-:R-:W-:Y:S01]  /*34d0*/  UIADD3 UR5, UPT, UPT, UR5, 0x3f, URZ ;  /* 0x0000003f05057890 */ /* 0x010fe2000fffe0ff */
[----:B--2---:R-:W1:Y:S01]  /*34e0*/  LDS R2, [UR11+0x130] ;  /* 0x0001300bff027984 */ /* 0x004e620008000800 */
[----:B------:R-:W-:Y:S02]  /*34f0*/  USHF.R.U32.HI UR14, URZ, 0x4, UR14 ;  /* 0x00000004ff0e7899 */ /* 0x000fe4000801160e */
[----:B------:R-:W-:-:S02]  /*3500*/  USHF.R.S32.HI UR10, URZ, 0x1f, UR5 ;  /* 0x0000001fff0a7899 */ /* 0x000fc40008011405 */
[----:B------:R-:W-:Y:S02]  /*3510*/  USHF.R.U32.HI UR4, URZ, 0x4, UR4 ;  /* 0x00000004ff047899 */ /* 0x000fe40008011604 */
[----:B------:R-:W-:Y:S02]  /*3520*/  ULEA.HI UR10, UR10, UR5, URZ, 0x6 ;  /* 0x000000050a0a7291 */ /* 0x000fe4000f8f30ff */
[----:B------:R-:W-:Y:S02]  /*3530*/  ULOP3.LUT UR14, UR14, 0x3fff, URZ, 0xc0, !UPT ;  /* 0x00003fff0e0e7892 */ /* 0x000fe4000f8ec0ff */
[----:B------:R-:W-:Y:S02]  /*3540*/  USHF.R.S32.HI UR10, URZ, 0x6, UR10 ;  /* 0x00000006ff0a7899 */ /* 0x000fe4000801140a */
[----:B------:R-:W-:Y:S02]  /*3550*/  ULOP3.LUT UR4, UR4, 0x3fff, URZ, 0xc0, !UPT ;  /* 0x00003fff04047892 */ /* 0x000fe4000f8ec0ff */
[----:B------:R-:W-:Y:S01]  /*3560*/  UISETP.LT.AND UP0, UPT, UR10, 0x1, UPT ;  /* 0x000000010a00788c */ /* 0x000fe2000bf01270 */
[----:B------:R-:W-:Y:S01]  /*3570*/  UMOV UR24, 0x0 ;  /* 0x0000000000187882 */ /* 0x000fe20000000000 */
[----:B------:R-:W-:Y:S01]  /*3580*/  UMOV UR25, 0x10300490 ;  /* 0x1030049000197882 */ /* 0x000fe20000000000 */
[----:B------:R-:W-:-:S02]  /*3590*/  ULOP3.LUT UR14, UR14, 0x10000, URZ, 0xfc, !UPT ;  /* 0x000100000e0e7892 */ /* 0x000fc4000f8efcff */
[----:B------:R-:W-:Y:S02]  /*35a0*/  ULOP3.LUT UR4, UR4, 0x10000, URZ, 0xfc, !UPT ;  /* 0x0001000004047892 */ /* 0x000fe4000f8efcff */
[----:B------:R-:W-:Y:S01]  /*35b0*/  USEL UR23, UR10, 0x1, !UP0 ;  /* 0x000000010a177887 */ /* 0x000fe2000c000000 */
[----:B------:R-:W-:Y:S01]  /*35c0*/  UMOV UR32, 0x0 ;  /* 0x0000000000207882 */ /* 0x000fe20000000000 */
[----:B------:R-:W-:Y:S01]  /*35d0*/  UMOV UR33, 0x10300490 ;  /* 0x1030049000217882 */ /* 0x000fe20000000000 */
[----:B------:R-:W-:Y:S01]  /*35e0*/  UMOV UR30, 0x0 ;  /* 0x00000000001e7882 */ /* 0x000fe20000000000 */
[----:B------:R-:W-:Y:S01]  /*35f0*/  UMOV UR31, 0x10300490 ;  /* 0x10300490001f7882 */ /* 0x000fe20000000000 */
[----:B------:R-:W-:Y:S01]  /*3600*/  UMOV UR28, 0x0 ;  /* 0x00000000001c7882 */ /* 0x000fe20000000000 */
[----:B------:R-:W-:Y:S01]  /*3610*/  UMOV UR29, 0x10300490 ;  /* 0x10300490001d7882 */ /* 0x000fe20000000000 */
[----:B-1----:R-:W-:Y:S02]  /*3620*/  R2UR UR18, R2 ;  /* 0x00000000021272ca */ /* 0x002fe400000e0000 */
[----:B------:R-:W-:-:S13]  /*3630*/  CS2R R2, SRZ ;  /* 0x0000000000027805 */ /* 0x000fda000001ff00 */
.L_x_76:
[C---:B------:R-:W-:Y:S02]  /*3640*/  LEA R0, R8.reuse, UR11, 0x3 ;  /* 0x0000000b08007c11 */ /* 0x040fe4000f8e18ff */
[----:B------:R-:W-:Y:S02]  /*3650*/  SHF.L.U32 R5, R3, 0x1f, RZ ;  /* 0x0000001f03057819 */ /* 0x000fe400000006ff */
[----:B------:R-:W-:Y:S02]  /*3660*/  LEA R4, R8, UR11, 0x4 ;  /* 0x0000000b08047c11 */ /* 0x000fe4000f8e20ff */
[----:B------:R-:W1:Y:S02]  /*3670*/  SYNCS.PHASECHK.TRANS64.TRYWAIT P0, [R0+URZ+0xa0], R5 ;  /* 0x0000a005000075a7 */ /* 0x000e6400080011ff */
[----:B-1-34-:R-:W-:Y:S05]  /*3680*/  @!P0 BRA `(.L_x_69) ;  /* 0x0000006c00c88947 */ /* 0x01afea0003800000 */
.L_x_162:
[----:B-1----:R-:W1:Y:S01]  /*3690*/  LDS.128 R4, [R4+0x110] ;  /* 0x0001100004047984 */ /* 0x002e620000000c00 */
[----:B------:R-:W-:Y:S02]  /*36a0*/  VIADD R0, R0, 0xb0 ;  /* 0x000000b000007836 */ /* 0x000fe40000000000 */
[----:B------:R-:W-:Y:S01]  /*36b0*/  VIADD R8, R8, 0x1 ;  /* 0x0000000108087836 */ /* 0x000fe20000000000 */
[----:B------:R-:W-:Y:S01]  /*36c0*/  @!PT LDS RZ, [RZ] ;  /* 0x00000000fffff984 */ /* 0x000fe20000000800 */
[----:B------:R-:W-:Y:S01]  /*36d0*/  @!PT LDS RZ, [RZ] ;  /* 0x00000000fffff984 */ /* 0x000fe20000000800 */
[----:B------:R-:W-:Y:S01]  /*36e0*/  @!PT LDS RZ, [RZ] ;  /* 0x00000000fffff984 */ /* 0x000fe20000000800 */
[----:B------:R-:W-:Y:S01]  /*36f0*/  @!PT LDS RZ, [RZ] ;  /* 0x00000000fffff984 */ /* 0x000fe20000000800 */
[----:B------:R2:W-:Y:S06]  /*3700*/  MEMBAR.ALL.CTA ;  /* 0x0000000000007992 */ /* 0x0005ec0000008000 */
[----:B--2---:R-:W2:Y:S01]  /*3710*/  FENCE.VIEW.ASYNC.S ;  /* 0x00000000000073c6 */ /* 0x004ea20000000000 */
[----:B------:R-:W-:-:S04]  /*3720*/  PRMT R0, RZ, 0x654, R0 ;  /* 0x00000654ff007816 */ /* 0x000fc80000000000 */
[----:B--2---:R2:W-:Y:S01]  /*3730*/  SYNCS.ARRIVE.TRANS64.RED.A1T0 RZ, [R0+URZ], RZ ;  /* 0x000000ff00ff79a7 */ /* 0x0045e200081004ff */
[----:B-1----:R-:W-:Y:S01]  /*3740*/  LOP3.LUT P1, RZ, R6, 0x1, RZ, 0xc0, !PT ;  /* 0x0000000106ff7812 */ /* 0x002fe2000782c0ff */
[----:B--2---:R-:W-:-:S12]  /*3750*/  BRA.U UP2, `(.L_x_70) ;  /* 0x0000000502087547 */ /* 0x004fd8000b800000 */
[----:B------:R-:W1:Y:S01]  /*3760*/  LDCU UR5, c[0x0][0x38c] ;  /* 0x00007180ff0577ac */ /* 0x000e620008000800 */
[----:B------:R-:W-:Y:S02]  /*3770*/  PLOP3.LUT P2, PT, PT, PT, PT, 0x80, 0x8 ;  /* 0x000000000008781c */ /* 0x000fe40003f4f070 */
[----:B------:R-:W-:Y:S01]  /*3780*/  SHF.L.U32 R5, R9, 0x1f, RZ ;  /* 0x0000001f09057819 */ /* 0x000fe200000006ff */
[----:B------:R-:W-:Y:S02]  /*3790*/  ULEA UR19, UR17, UR11, 0x3 ;  /* 0x0000000b11137291 */ /* 0x000fe4000f8e18ff */
[----:B------:R-:W-:Y:S02]  /*37a0*/  UIMAD UR20, UR17, 0xc0, UR18 ;  /* 0x000000c0111478a4 */ /* 0x000fe4000f8e0212 */
[----:B-1----:R-:W-:-:S06]  /*37b0*/  UISETP.GE.AND UP0, UPT, UR5, 0x1, UPT ;  /* 0x000000010500788c */ /* 0x002fcc000bf06270 */
[----:B------:R-:W-:-:S05]  /*37c0*/  PLOP3.LUT P0, PT, PT, PT, UP0, 0x80, 0x8 ;  /* 0x000000000008781c */ /* 0x000fca0003f0f008 */
[----:B------:R-:W-:-:S08]  /*37d0*/  @UP0 ULEA UR5, UR16, UR11, 0x3 ;  /* 0x0000000b10050291 */ /* 0x000fd0000f8e18ff */
[----:B------:R-:W-:-:S04]  /*37e0*/  @P0 SHF.L.U32 R0, R2, 0x1f, RZ ;  /* 0x0000001f02000819 */ /* 0x000fc800000006ff */
[----:B------:R1:W2:Y:S01]  /*37f0*/  @P0 SYNCS.PHASECHK.TRANS64.TRYWAIT P2, [UR5], R0 ;  /* 0x00000000ff0005a7 */ /* 0x0002a20008041105 */
[----:B------:R-:W3:Y:S02]  /*3800*/  SYNCS.PHASECHK.TRANS64.TRYWAIT P0, [UR19+0xd0], R5 ;  /* 0x0000d005ff0075a7 */ /* 0x000ee40008001113 */
[----:B-123--:R-:W-:Y:S05]  /*3810*/  @!P0 BRA `(.L_x_71) ;  /* 0x0000006c00788947 */ /* 0x00efea0003800000 */
.L_x_164:
[----:B------:R-:W-:Y:S01]  /*3820*/  UMOV UR22, UR15 ;  /* 0x0000000f00167c82 */ /* 0x000fe20008000000 */
[----:B------:R-:W-:Y:S05]  /*3830*/  BRA.U !UP0, `(.L_x_72) ;  /* 0x0000000108c07547 */ /* 0x000fea000b800000 */
[----:B------:R-:W-:Y:S02]  /*3840*/  UIADD3 UR22, UPT, UPT, UR23, UR15, URZ ;  /* 0x0000000f17167290 */ /* 0x000fe4000fffe0ff */
[----:B------:R-:W-:Y:S01]  /*3850*/  UPLOP3.LUT UP3, UPT, UPT, UPT, UPT, 0x40, 0x4 ;  /* 0x000000000004789c */ /* 0x000fe20003f6e870 */
[----:B------:R-:W-:Y:S01]  /*3860*/  UMOV UR21, UR10 ;  /* 0x0000000a00157c82 */ /* 0x000fe20008000000 */
[----:B------:R-:W-:-:S09]  /*3870*/  UMOV UR5, UR16 ;  /* 0x0000001000057c82 */ /* 0x000fd20008000000 */
.L_x_75:
[----:B--2---:R-:W-:Y:S01]  /*3880*/  ULEA UR7, UR5, UR11, 0x3 ;  /* 0x0000000b05077291 */ /* 0x004fe2000f8e18ff */
[----:B---3--:R-:W-:Y:S11]  /*3890*/  @P2 BRA `(.L_x_73) ;  /* 0x00000000000c2947 */ /* 0x008ff60003800000 */
[----:B-1----:R-:W-:Y:S04]  /*38a0*/  SHF.L.U32 R5, R2, 0x1f, RZ ;  /* 0x0000001f02057819 */ /* 0x002fe800000006ff */
[----:B------:R-:W1:Y:S02]  /*38b0*/  SYNCS.PHASECHK.TRANS64.TRYWAIT P0, [UR7], R5 ;  /* 0x00000005ff0075a7 */ /* 0x000e640008001107 */
[----:B-1----:R-:W-:Y:S05]  /*38c0*/  @!P0 BRA `(.L_x_74) ;  /* 0x0000006c00648947 */ /* 0x002fea0003800000 */
.L_x_73:
[----:B------:R-:W-:Y:S01]  /*38d0*/  UISETP.NE.AND UP0, UPT, UR21, 0x1, UPT ;  /* 0x000000011500788c */ /* 0x000fe2000bf05270 */
[----:B------:R-:W-:Y:S01]  /*38e0*/  PLOP3.LUT P2, PT, PT, PT, PT, 0x80, 0x8 ;  /* 0x000000000008781c */ /* 0x000fe20003f4f070 */
[----:B------:R-:W-:Y:S02]  /*38f0*/  UIADD3 UR16, UPT, UPT, UR5, 0x1, URZ ;  /* 0x0000000105107890 */ /* 0x000fe4000fffe0ff */
[----:B------:R-:W-:Y:S02]  /*3900*/  UIMAD UR6, UR5, 0x300, UR4 ;  /* 0x00000300050678a4 */ /* 0x000fe4000f8e0204 */
[----:B------:R-:W-:Y:S01]  /*3910*/  UISETP.NE.AND UP1, UPT, UR16, 0x6, UPT ;  /* 0x000000061000788c */ /* 0x000fe2000bf25270 */
[----:B------:R-:W-:Y:S01]  /*3920*/  PLOP3.LUT P0, PT, PT, PT, UP0, 0x80, 0x8 ;  /* 0x000000000008781c */ /* 0x000fe20003f0f008 */
[----:B------:R-:W-:Y:S02]  /*3930*/  ULEA UR34, UR5, UR14, 0xa ;  /* 0x0000000e05227291 */ /* 0x000fe4000f8e50ff */
[----:B------:R-:W-:Y:S02]  /*3940*/  USEL UR27, URZ, 0x1, UP1 ;  /* 0x00000001ff1b7887 */ /* 0x000fe40008800000 */
[----:B------:R-:W-:Y:S02]  /*3950*/  USEL UR16, UR16, URZ, UP1 ;  /* 0x000000ff10107287 */ /* 0x000fe40008800000 */
[----:B------:R-:W-:Y:S02]  /*3960*/  UIADD3 UR46, UPT, UPT, UR6, 0x2, URZ ;  /* 0x00000002062e7890 */ /* 0x000fe4000fffe0ff */
[----:B------:R-:W-:Y:S01]  /*3970*/  @UP0 ULEA UR26, UR16, UR11, 0x3 ;  /* 0x0000000b101a0291 */ /* 0x000fe2000f8e18ff */
[----:B------:R-:W-:Y:S01]  /*3980*/  LOP3.LUT R2, R2, UR27, RZ, 0x3c, !PT ;  /* 0x0000001b02027c12 */ /* 0x000fe2000f8e3cff */
[----:B------:R-:W-:Y:S02]  /*3990*/  UIADD3 UR44, UPT, UPT, UR34, 0x2, URZ ;  /* 0x00000002222c7890 */ /* 0x000fe4000fffe0ff */
[----:B------:R-:W-:Y:S01]  /*39a0*/  UIADD3 UR42, UPT, UPT, UR6, 0x4, URZ ;  /* 0x00000004062a7890 */ /* 0x000fe2000fffe0ff */
[----:B-1----:R-:W-:Y:S01]  /*39b0*/  @P0 SHF.L.U32 R0, R2, 0x1f, RZ ;  /* 0x0000001f02000819 */ /* 0x002fe200000006ff */
[----:B------:R-:W-:Y:S02]  /*39c0*/  UIADD3 UR40, UPT, UPT, UR34, 0x4, URZ ;  /* 0x0000000422287890 */ /* 0x000fe4000fffe0ff */
[----:B------:R-:W-:Y:S01]  /*39d0*/  UIADD3 UR38, UPT, UPT, UR6, 0x6, URZ ;  /* 0x0000000606267890 */ /* 0x000fe2000fffe0ff */
[----:B------:R2:W3:Y:S01]  /*39e0*/  @P0 SYNCS.PHASECHK.TRANS64.TRYWAIT P2, [UR26], R0 ;  /* 0x00000000ff0005a7 */ /* 0x0004e2000804111a */
[----:B------:R-:W-:Y:S02]  /*39f0*/  UIADD3 UR36, UPT, UPT, UR34, 0x6, URZ ;  /* 0x0000000622247890 */ /* 0x000fe4000fffe0ff */
[----:B------:R-:W-:Y:S02]  /*3a00*/  UIADD3 UR26, UPT, UPT, UR7, 0x30, URZ ;  /* 0x00000030071a7890 */ /* 0x000fe4000fffe0ff */
[----:B------:R-:W-:Y:S02]  /*3a10*/  UIADD3 UR15, UPT, UPT, UR15, 0x1, URZ ;  /* 0x000000010f0f7890 */ /* 0x000fe4000fffe0ff */
[----:B------:R-:W-:Y:S02]  /*3a20*/  UIADD3 UR21, UPT, UPT, UR21, -0x1, URZ ;  /* 0xffffffff15157890 */ /* 0x000fe4000fffe0ff */
[----:B------:R-:W-:Y:S01]  /*3a30*/  UISETP.NE.AND UP0, UPT, UR15, UR22, UPT ;  /* 0x000000160f00728c */ /* 0x000fe2000bf05270 */
[----:B------:R-:W-:Y:S01]  /*3a40*/  UMOV UR7, 0x40004040 ;  /* 0x4000404000077882 */ /* 0x000fe20000000000 */
[----:B------:R-:W-:Y:S01]  /*3a50*/  UMOV UR35, 0x40004040 ;  /* 0x4000404000237882 */ /* 0x000fe20000000000 */
[----:B------:R-:W-:Y:S01]  /*3a60*/  UMOV UR47, 0x40004040 ;  /* 0x40004040002f7882 */ /* 0x000fe20000000000 */
[----:B------:R2:W-:Y:S01]  /*3a70*/  UTCHMMA.2CTA gdesc[UR34], gdesc[UR6], tmem[UR20], tmem[UR24], idesc[UR25], UP3 ;  /* 0x00ff1806220075ea */ /* 0x0005e20009a00014 */
[----:B------:R-:W-:Y:S01]  /*3a80*/  UPLOP3.LUT UP3, UPT, UPT, UPT, UPT, 0x80, 0x8 ;  /* 0x000000000008789c */ /* 0x000fe20003f6f070 */
[----:B------:R-:W-:Y:S01]  /*3a90*/  UMOV UR45, 0x40004040 ;  /* 0x40004040002d7882 */ /* 0x000fe20000000000 */
[----:B------:R-:W-:Y:S01]  /*3aa0*/  UMOV UR43, 0x40004040 ;  /* 0x40004040002b7882 */ /* 0x000fe20000000000 */
[----:B------:R2:W-:Y:S01]  /*3ab0*/  UTCHMMA.2CTA gdesc[UR44], gdesc[UR46], tmem[UR20], tmem[UR32], idesc[UR33], UPT ;  /* 0x00ff202e2c0075ea */ /* 0x0005e2000ba00014 */
[----:B------:R-:W-:Y:S01]  /*3ac0*/  UMOV UR41, 0x40004040 ;  /* 0x4000404000297882 */ /* 0x000fe20000000000 */
[----:B------:R-:W-:Y:S01]  /*3ad0*/  UMOV UR39, 0x40004040 ;  /* 0x4000404000277882 */ /* 0x000fe20000000000 */
[----:B------:R-:W-:Y:S01]  /*3ae0*/  UMOV UR37, 0x40004040 ;  /* 0x4000404000257882 */ /* 0x000fe20000000000 */
[----:B------:R2:W-:Y:S01]  /*3af0*/  UTCHMMA.2CTA gdesc[UR40], gdesc[UR42], tmem[UR20], tmem[UR30], idesc[UR31], UPT ;  /* 0x00ff1e2a280075ea */ /* 0x0005e2000ba00014 */
[----:B------:R2:W-:Y:S01]  /*3b00*/  UTCHMMA.2CTA gdesc[UR36], gdesc[UR38], tmem[UR20], tmem[UR28], idesc[UR29], UPT ;  /* 0x00ff1c26240075ea */ /* 0x0005e2000ba00014 */
[----:B------:R2:W-:Y:S01]  /*3b10*/  UTCBAR.2CTA.MULTICAST [UR26], URZ, UR13 ;  /* 0x000000ff1a0073e9 */ /* 0x0005e2000820080d */
[----:B------:R-:W-:Y:S01]  /*3b20*/  UMOV UR5, UR16 ;  /* 0x0000001000057c82 */ /* 0x000fe20008000000 */
[----:B------:R-:W-:Y:S05]  /*3b30*/  BRA.U UP0, `(.L_x_75) ;  /* 0xfffffffd00507547 */ /* 0x000fea000b83ffff */
.L_x_72:
[----:B------:R-:W-:Y:S01]  /*3b40*/  UIADD3 UR19, UPT, UPT, UR19, 0xc0, URZ ;  /* 0x000000c013137890 */ /* 0x000fe2000fffe0ff */
[----:B------:R-:W-:-:S08]  /*3b50*/  UMOV UR15, UR22 ;  /* 0x00000016000f7c82 */ /* 0x000fd00008000000 */
[----:B------:R4:W-:Y:S01]  /*3b60*/  UTCBAR.2CTA.MULTICAST [UR19], URZ, UR12 ;  /* 0x000000ff130073e9 */ /* 0x0009e2000820080c */
[----:B------:R-:W-:Y:S02]  /*3b70*/  NOP ;  /* 0x0000000000007918 */ /* 0x000fe40000000000 */
.L_x_70:
[----:B------:R-:W-:Y:S01]  /*3b80*/  UIADD3 UR17, UPT, UPT, UR17, 0x1, URZ ;  /* 0x0000000111117890 */ /* 0x000fe2000fffe0ff */
[----:B------:R-:W-:-:S03]  /*3b90*/  ISETP.NE.AND P0, PT, R8, 0x2, PT ;  /* 0x000000020800780c */ /* 0x000fc60003f05270 */
[----:B------:R-:W-:Y:S01]  /*3ba0*/  UISETP.NE.AND UP0, UPT, UR17, 0x2, UPT ;  /* 0x000000021100788c */ /* 0x000fe2000bf05270 */
[----:B-12---:R-:W-:Y:S02]  /*3bb0*/  SEL R0, RZ, 0x1, P0 ;  /* 0x00000001ff007807 */ /* 0x006fe40000000000 */
[----:B------:R-:W-:Y:S01]  /*3bc0*/  SEL R8, R8, RZ, P0 ;  /* 0x000000ff08087207 */ /* 0x000fe20000000000 */
[----:B------:R-:W-:Y:S01]  /*3bd0*/  USEL UR5, URZ, 0x1, UP0 ;  /* 0x00000001ff057887 */ /* 0x000fe20008000000 */
[----:B------:R-:W-:Y:S01]  /*3be0*/  LOP3.LUT R3, R3, R0, RZ, 0x3c, !PT ;  /* 0x0000000003037212 */ /* 0x000fe200078e3cff */
[----:B------:R-:W-:-:S04]  /*3bf0*/  USEL UR17, UR17, URZ, UP0 ;  /* 0x000000ff11117287 */ /* 0x000fc80008000000 */
[----:B------:R-:W-:Y:S01]  /*3c00*/  LOP3.LUT R9, R9, UR5, RZ, 0x3c, !PT ;  /* 0x0000000509097c12 */ /* 0x000fe2000f8e3cff */
[----:B------:R-:W-:Y:S07]  /*3c10*/  @P1 BRA `(.L_x_76) ;  /* 0xfffffff800881947 */ /* 0x000fee000383ffff */
[----:B------:R-:W1:Y:S01]  /*3c20*/  S2UR UR4, SR_CgaCtaId ;  /* 0x00000000000479c3 */ /* 0x000e620000008800 */
[----:B------:R-:W-:Y:S01]  /*3c30*/  ELECT P0, URZ, PT ;  /* 0x0000000000ff782f */ /* 0x000fe20003800000 */
[----:B------:R-:W-:Y:S01]  /*3c40*/  HFMA2 R0, -RZ, RZ, 0, 5.9604644775390625e-08 ;  /* 0x00000001ff007431 */ /* 0x000fe200000001ff */
[----:B------:R-:W-:-:S05]  /*3c50*/  UMOV UR5, 0x40 ;  /* 0x0000004000057882 */ /* 0x000fca0000000000 */
[----:B------:R-:W-:Y:S01]  /*3c60*/  UVIRTCOUNT.DEALLOC.SMPOOL 0x80 ;  /* 0x000000800000784c */ /* 0x000fe20000000000 */
[----:B------:R-:W-:Y:S02]  /*3c70*/  UISETP.NE.AND UP0, UPT, UR9, URZ, UPT ;  /* 0x000000ff0900728c */ /* 0x000fe4000bf05270 */
[----:B-1----:R-:W-:-:S09]  /*3c80*/  ULEA UR4, UR4, UR5, 0x18 ;  /* 0x0000000504047291 */ /* 0x002fd2000f8ec0ff */
[----:B------:R1:W-:Y:S01]  /*3c90*/  @P0 STS.U8 [UR4+0x1c], R0 ;  /* 0x00001c00ff000988 */ /* 0x0003e20008000004 */
[----:B------:R-:W-:Y:S05]  /*3ca0*/  BRA.U UP0, `(.L_x_77) ;  /* 0x0000000100587547 */ /* 0x000fea000b800000 */
[----:B------:R-:W-:Y:S01]  /*3cb0*/  UIADD3 UR6, UPT, UPT, UR11, 0xd0, URZ ;  /* 0x000000d00b067890 */ /* 0x000fe2000fffe0ff */
[----:B------:R-:W-:-:S03]  /*3cc0*/  SHF.L.U32 R3, R9, 0x1f, RZ ;  /* 0x0000001f09037819 */ /* 0x000fc600000006ff */
[----:B------:R-:W-:-:S09]  /*3cd0*/  ULEA UR5, UR17, UR6, 0x3 ;  /* 0x0000000611057291 */ /* 0x000fd2000f8e18ff */
[----:B------:R-:W2:Y:S02]  /*3ce0*/  SYNCS.PHASECHK.TRANS64.TRYWAIT P0, [UR5], R3 ;  /* 0x00000003ff0075a7 */ /* 0x000ea40008001105 */
[----:B--2---:R-:W-:Y:S05]  /*3cf0*/  @!P0 BRA `(.L_x_78) ;  /* 0x0000006800708947 */ /* 0x004fea0003800000 */
.L_x_167:
[----:B------:R-:W-:-:S04]  /*3d00*/  UIADD3 UR7, UPT, UPT, UR17, 0x1, URZ ;  /* 0x0000000111077890 */ /* 0x000fc8000fffe0ff */
[----:B------:R-:W-:-:S04]  /*3d10*/  UISETP.NE.AND UP1, UPT, UR7, 0x2, UPT ;  /* 0x000000020700788c */ /* 0x000fc8000bf25270 */
[----:B------:R-:W-:Y:S02]  /*3d20*/  USEL UR5, URZ, 0x1, UP1 ;  /* 0x00000001ff057887 */ /* 0x000fe40008800000 */
[----:B------:R-:W-:-:S04]  /*3d30*/  USEL UR7, UR7, URZ, UP1 ;  /* 0x000000ff07077287 */ /* 0x000fc80008800000 */
[----:B------:R-:W-:Y:S01]  /*3d40*/  ULEA UR7, UR7, UR6, 0x3 ;  /* 0x0000000607077291 */ /* 0x000fe2000f8e18ff */
[----:B-1----:R-:W-:-:S04]  /*3d50*/  LOP3.LUT R3, R9, UR5, RZ, 0x3c, !PT ;  /* 0x0000000509037c12 */ /* 0x002fc8000f8e3cff */
[----:B------:R-:W-:Y:S01]  /*3d60*/  SHF.L.U32 R3, R3, 0x1f, RZ ;  /* 0x0000001f03037819 */ /* 0x000fe200000006ff */
[----:B------:R-:W-:-:S04]  /*3d70*/  IMAD.U32 R0, RZ, RZ, UR7 ;  /* 0x00000007ff007e24 */ /* 0x000fc8000f8e00ff */
[----:B------:R1:W2:Y:S03]  /*3d80*/  SYNCS.PHASECHK.TRANS64.TRYWAIT P0, [R0+URZ], R3 ;  /* 0x00000003000075a7 */ /* 0x0002a600080011ff */
[----:B--2---:R-:W-:Y:S05]  /*3d90*/  @!P0 NANOSLEEP.SYNCS 0x989680 ;  /* 0x009896800000895d */ /* 0x004fea0003900000 */
[----:B------:R-:W2:Y:S02]  /*3da0*/  @!P0 SYNCS.PHASECHK.TRANS64 P0, [R0+URZ], R3 ;  /* 0x00000003000085a7 */ /* 0x000ea400080010ff */
[----:B--2---:R-:W-:Y:S05]  /*3db0*/  @P0 BRA `(.L_x_79) ;  /* 0x0000000000200947 */ /* 0x004fea0003800000 */
.L_x_80:
[----:B--2---:R2:W1:Y:S02]  /*3dc0*/  SYNCS.PHASECHK.TRANS64.TRYWAIT P0, [R0+URZ], R3 ;  /* 0x00000003000075a7 */ /* 0x00446400080011ff */
[----:B-1----:R-:W-:Y:S05]  /*3dd0*/  @!P0 NANOSLEEP.SYNCS 0x989680 ;  /* 0x009896800000895d */ /* 0x002fea0003900000 */
[----:B------:R-:W1:Y:S02]  /*3de0*/  @!P0 SYNCS.PHASECHK.TRANS64 P0, [R0+URZ], R3 ;  /* 0x00000003000085a7 */ /* 0x000e6400080010ff */
[----:B-1----:R-:W-:Y:S05]  /*3df0*/  @!P0 BRA `(.L_x_80) ;  /* 0xfffffffc00f08947 */ /* 0x002fea000383ffff */
[----:B------:R-:W-:Y:S05]  /*3e00*/  BRA `(.L_x_79) ;  /* 0x00000000000c7947 */ /* 0x000fea0003800000 */
.L_x_77:
[----:B------:R-:W-:-:S04]  /*3e10*/  UIADD3 UR5, UPT, UPT, UR11, 0x100, URZ ;  /* 0x000001000b057890 */ /* 0x000fc8000fffe0ff */
[----:B------:R-:W-:-:S09]  /*3e20*/  UPRMT UR5, UR8, 0x654, UR5 ;  /* 0x0000065408057896 */ /* 0x000fd20008000005 */
[----:B------:R-:W-:Y:S03]  /*3e30*/  SYNCS.ARRIVE.TRANS64.RED.A1T0 RZ, [UR5], RZ ;  /* 0x000000ffffff79a7 */ /* 0x000fe60008100405 */
.L_x_79:
[----:B-12---:R-:W-:Y:S01]  /*3e40*/  SHF.L.U32 R3, RZ, 0x1f, RZ ;  /* 0x0000001fff037819 */ /* 0x006fe200000006ff */
[----:B------:R-:W-:Y:S01]  /*3e50*/  UIADD3 UR5, UPT, UPT, UR11, 0x100, URZ ;  /* 0x000001000b057890 */ /* 0x000fe2000fffe0ff */
[----:B------:R-:W-:Y:S02]  /*3e60*/  PLOP3.LUT P0, PT, PT, PT, UP0, 0x80, 0x8 ;  /* 0x000000000008781c */ /* 0x000fe40003f0f008 */
[----:B------:R-:W1:Y:S02]  /*3e70*/  SYNCS.PHASECHK.TRANS64.TRYWAIT P1, [UR11+0x100], R3 ;  /* 0x00010003ff0075a7 */ /* 0x000e64000802110b */
[----:B-1----:R-:W-:Y:S09]  /*3e80*/  @!P1 BRA `(.L_x_81) ;  /* 0x0000006800249947 */ /* 0x002ff20003800000 */
.L_x_169:
[----:B------:R-:W-:Y:S02]  /*3e90*/  @!UP0 UPRMT UR5, UR8, 0x654, UR5 ;  /* 0x0000065408058896 */ /* 0x000fe40008000005 */
[----:B------:R-:W-:Y:S01]  /*3ea0*/  ULOP3.LUT UR6, UR18, 0xffff, URZ, 0xc0, !UPT ;  /* 0x0000ffff12067892 */ /* 0x000fe2000f8ec0ff */
[----:B------:R-:W-:-:S03]  /*3eb0*/  UMOV UR8, 0xffff ;  /* 0x0000ffff00087882 */ /* 0x000fc60000000000 */
[----:B------:R-:W-:-:S03]  /*3ec0*/  USHF.R.U32.HI UR6, URZ, 0x5, UR6 ;  /* 0x00000005ff067899 */ /* 0x000fc60008011606 */
[----:B------:R-:W-:Y:S01]  /*3ed0*/  @!P0 SYNCS.ARRIVE.TRANS64.RED.A1T0 RZ, [UR5], RZ ;  /* 0x000000ffffff89a7 */ /* 0x000fe20008100405 */
[----:B------:R-:W-:Y:S01]  /*3ee0*/  NOP ;  /* 0x0000000000007918 */ /* 0x000fe20000000000 */
[----:B-1----:R-:W1:Y:S01]  /*3ef0*/  LDS R0, [UR4+0x14] ;  /* 0x00001404ff007984 */ /* 0x002e620008000800 */
[----:B------:R-:W-:Y:S01]  /*3f00*/  USHF.L.U32 UR8, UR8, UR6, URZ ;  /* 0x0000000608087299 */ /* 0x000fe200080006ff */
[----:B------:R-:W-:Y:S02]  /*3f10*/  UMOV UR5, 0x1 ;  /* 0x0000000100057882 */ /* 0x000fe40000000000 */
[----:B------:R-:W-:-:S03]  /*3f20*/  USHF.L.U32 UR5, UR5, UR6, URZ ;  /* 0x0000000605057299 */ /* 0x000fc600080006ff */
[----:B-1----:R-:W-:-:S04]  /*3f30*/  LOP3.LUT R0, R0, UR8, RZ, 0xc0, !PT ;  /* 0x0000000800007c12 */ /* 0x002fc8000f8ec0ff */
[----:B------:R-:W-:-:S13]  /*3f40*/  ISETP.NE.AND P0, PT, R0, UR8, PT ;  /* 0x0000000800007c0c */ /* 0x000fda000bf05270 */
[----:B------:R-:W-:Y:S05]  /*3f50*/  @P0 BRA `(.L_x_82) ;  /* 0x0000000000580947 */ /* 0x000fea0003800000 */
[----:B------:R-:W1:Y:S02]  /*3f60*/  LDS R0, [UR4+0x18] ;  /* 0x00001804ff007984 */ /* 0x000e640008000800 */
[----:B-1----:R-:W-:-:S04]  /*3f70*/  LOP3.LUT R0, R0, UR5, RZ, 0xc0, !PT ;  /* 0x0000000500007c12 */ /* 0x002fc8000f8ec0ff */
[----:B------:R-:W-:-:S13]  /*3f80*/  ISETP.NE.AND P0, PT, R0, UR5, PT ;  /* 0x0000000500007c0c */ /* 0x000fda000bf05270 */
[----:B------:R-:W-:Y:S05]  /*3f90*/  @P0 BRA `(.L_x_83) ;  /* 0x00000000003c0947 */ /* 0x000fea0003800000 */
[----:B------:R-:W1:Y:S01]  /*3fa0*/  S2R R2, SR_LANEID ;  /* 0x0000000000027919 */ /* 0x000e620000000000 */
[----:B------:R-:W-:Y:S01]  /*3fb0*/  ULOP3.LUT UR8, URZ, UR8, URZ, 0x33, !UPT ;  /* 0x00000008ff087292 */ /* 0x000fe2000f8e33ff */
[----:B------:R-:W-:Y:S01]  /*3fc0*/  LOP3.LUT R4, RZ, UR5, RZ, 0x33, !PT ;  /* 0x00000005ff047c12 */ /* 0x000fe2000f8e33ff */
[----:B------:R-:W-:Y:S02]  /*3fd0*/  VOTEU.ANY UR7, UPT, PT ;  /* 0x0000000000077886 */ /* 0x000fe400038e0100 */
[----:B------:R-:W-:Y:S01]  /*3fe0*/  UFLO.U32 UR7, UR7 ;  /* 0x00000007000772bd */ /* 0x000fe200080e0000 */
[----:B------:R-:W2:Y:S01]  /*3ff0*/  REDUX UR5, R4 ;  /* 0x00000000040573c4 */ /* 0x000ea20000000000 */
[----:B------:R-:W-:-:S06]  /*4000*/  IMAD.U32 R0, RZ, RZ, UR8 ;  /* 0x00000008ff007e24 */ /* 0x000fcc000f8e00ff */
[----:B------:R1:W-:Y:S01]  /*4010*/  UTCATOMSWS.AND URZ, UR8 ;  /* 0x0000000800ff79e3 */ /* 0x0003e20008000000 */
[----:B------:R-:W3:Y:S01]  /*4020*/  REDUX UR6, R0 ;  /* 0x00000000000673c4 */ /* 0x000ee20000000000 */
[----:B-1----:R-:W-:Y:S01]  /*4030*/  ISETP.EQ.U32.AND P0, PT, R2, UR7, PT ;  /* 0x0000000702007c0c */ /* 0x002fe2000bf02070 */
[----:B--2---:R-:W-:Y:S01]  /*4040*/  IMAD.U32 R2, RZ, RZ, UR5 ;  /* 0x00000005ff027e24 */ /* 0x004fe2000f8e00ff */
[----:B---3--:R-:W-:-:S11]  /*4050*/  MOV R3, UR6 ;  /* 0x0000000600037c02 */ /* 0x008fd60008000f00 */
[----:B------:R1:W-:Y:S04]  /*4060*/  @P0 ATOMS.AND RZ, [UR4+0x14], R3 ;  /* 0x00001403ffff098c */ /* 0x0003e8000a800004 */
[----:B------:R1:W-:Y:S01]  /*4070*/  @P0 ATOMS.AND RZ, [UR4+0x18], R2 ;  /* 0x00001802ffff098c */ /* 0x0003e2000a800004 */
[----:B------:R-:W-:Y:S05]  /*4080*/  BRA `(.L_x_84) ;  /* 0x0000000000147947 */ /* 0x000fea0003800000 */
.L_x_83:
[----:B------:R-:W-:Y:S02]  /*4090*/  MOV R2, 0x40b0 ;  /* 0x000040b000027802 */ /* 0x000fe40000000f00 */
[----:B---345:R-:W-:Y:S05]  /*40a0*/  CALL.REL.NOINC `($__internal_0_$__cuda_sm10x_tcgen05_guardrail_trap_col_being_dealloced_not_returned_by_alloc) ;  /* 0x0000006800c07944 */ /* 0x038fea0003c00000 */
[----:B------:R-:W-:Y:S05]  /*40b0*/  BRA `(.L_x_84) ;  /* 0x0000000000087947 */ /* 0x000fea0003800000 */
.L_x_82:
[----:B------:R-:W-:Y:S02]  /*40c0*/  MOV R2, 0x40e0 ;  /* 0x000040e000027802 */ /* 0x000fe40000000f00 */
[----:B---345:R-:W-:Y:S05]  /*40d0*/  CALL.REL.NOINC `($__internal_2_$__cuda_sm10x_tcgen05_guardrail_trap_unallocated_columns_being_dealloced) ;  /* 0x0000006800cc7944 */ /* 0x038fea0003c00000 */
.L_x_84:
[----:B------:R-:W-:Y:S01]  /*40e0*/  NOP ;  /* 0x0000000000007918 */ /* 0x000fe20000000000 */
[----:B----4-:R-:W-:Y:S05]  /*40f0*/  EXIT ;  /* 0x000000000000794d */ /* 0x010fea0003800000 */
.L_x_57:
[----:B------:R-:W-:-:S09]  /*4100*/  UISETP.NE.OR UP5, UPT, UR10, 0x3, !UP5 ;  /* 0x000000030a00788c */ /* 0x000fd2000efa5670 */
[----:B------:R-:W-:Y:S05]  /*4110*/  BRA.U UP5, `(.L_x_85) ;  /* 0x0000000d05ac7547 */ /* 0x000fea000b800000 */
[----:B------:R-:W1:Y:S01]  /*4120*/  LDCU.64 UR6, c[0x0][0x888] ;  /* 0x00011100ff0677ac */ /* 0x000e620008000a00 */
[----:B------:R-:W2:Y:S01]  /*4130*/  LDC R0, c[0x0][0xb30] ;  /* 0x0002cc00ff007b82 */ /* 0x000ea20000000800 */
[----:B------:R-:W-:Y:S02]  /*4140*/  HFMA2 R29, -RZ, RZ, 0, 0 ;  /* 0x00000000ff1d7431 */ /* 0x000fe400000001ff */
[----:B------:R-:W-:Y:S01]  /*4150*/  IMAD.MOV.U32 R31, RZ, RZ, 0x1 ;  /* 0x00000001ff1f7424 */ /* 0x000fe200078e00ff */
[----:B------:R-:W3:Y:S01]  /*4160*/  LDCU.64 UR4, c[0x0][0x890] ;  /* 0x00011200ff0477ac */ /* 0x000ee20008000a00 */
[----:B------:R-:W-:Y:S01]  /*4170*/  IMAD.MOV.U32 R30, RZ, RZ, RZ ;  /* 0x000000ffff1e7224 */ /* 0x000fe200078e00ff */
[----:B------:R-:W-:Y:S01]  /*4180*/  MOV R23, 0x4000 ;  /* 0x0000400000177802 */ /* 0x000fe20000000f00 */
[----:B------:R-:W-:Y:S01]  /*4190*/  UPLOP3.LUT UP1, UPT, UPT, UPT, UPT, 0x40, 0x4 ;  /* 0x000000000004789c */ /* 0x000fe20003f2e870 */
[----:B------:R-:W4:Y:S08]  /*41a0*/  LDC R19, c[0x0][0x370] ;  /* 0x0000dc00ff137b82 */ /* 0x000f300000000800 */
[----:B------:R-:W4:Y:S01]  /*41b0*/  LDC R2, c[0x0][0xb0c] ;  /* 0x0002c300ff027b82 */ /* 0x000f220000000800 */
[----:B-1----:R-:W-:-:S03]  /*41c0*/  UISETP.NE.U32.AND UP2, UPT, UR6, URZ, UPT ;  /* 0x000000ff0600728c */ /* 0x002fc6000bf45070 */
[----:B------:R-:W-:Y:S01]  /*41d0*/  UMOV UR6, 0x400 ;  /* 0x0000040000067882 */ /* 0x000fe20000000000 */
[----:B------:R-:W-:Y:S02]  /*41e0*/  UISETP.NE.AND.EX UP2, UPT, UR7, URZ, UPT, UP2 ;  /* 0x000000ff0700728c */ /* 0x000fe4000bf45320 */
[----:B------:R-:W-:Y:S01]  /*41f0*/  ULEA UR6, UR37, UR6, 0x18 ;  /* 0x0000000625067291 */ /* 0x000fe2000f8ec0ff */
[----:B------:R-:W1:Y:S01]  /*4200*/  LDC R18, c[0x0][0xb20] ;  /* 0x0002c800ff127b82 */ /* 0x000e620000000800 */
[----:B---3--:R-:W-:Y:S01]  /*4210*/  UISETP.NE.U32.AND UP3, UPT, UR4, URZ, UPT ;  /* 0x000000ff0400728c */ /* 0x008fe2000bf65070 */
[----:B--2---:R-:W-:Y:S01]  /*4220*/  ISETP.NE.AND P1, PT, R0, 0x1, PT ;  /* 0x000000010000780c */ /* 0x004fe20003f25270 */
[----:B------:R-:W-:Y:S02]  /*4230*/  UIADD3 UR7, UPT, UPT, UR6, 0x70, URZ ;  /* 0x0000007006077890 */ /* 0x000fe4000fffe0ff */
[----:B------:R-:W-:Y:S02]  /*4240*/  UIADD3 UR25, UPT, UPT, UR6, 0x60, URZ ;  /* 0x0000006006197890 */ /* 0x000fe4000fffe0ff */
[----:B------:R-:W-:Y:S01]  /*4250*/  UIADD3 UR17, UPT, UPT, UR6, 0x68, URZ ;  /* 0x0000006806117890 */ /* 0x000fe2000fffe0ff */
[----:B------:R-:W2:Y:S01]  /*4260*/  LDC.64 R32, c[0x0][0x348] ;  /* 0x0000d200ff207b82 */ /* 0x000ea20000000a00 */
[----:B------:R-:W-:-:S02]  /*4270*/  UPRMT UR7, UR37, 0x654, UR7 ;  /* 0x0000065425077896 */ /* 0x000fc40008000007 */
[----:B------:R-:W-:-:S05]  /*4280*/  UISETP.NE.AND.EX UP3, UPT, UR5, URZ, UPT, UP3 ;  /* 0x000000ff0500728c */ /* 0x000fca000bf65330 */
[----:B------:R-:W3:Y:S08]  /*4290*/  LDC.64 R16, c[0x0][0xb10] ;  /* 0x0002c400ff107b82 */ /* 0x000ef00000000a00 */
[----:B------:R-:W1:Y:S08]  /*42a0*/  LDC.64 R6, c[0x0][0xb18] ;  /* 0x0002c600ff067b82 */ /* 0x000e700000000a00 */
[----:B------:R-:W1:Y:S08]  /*42b0*/  LDC.64 R4, c[0x0][0xb28] ;  /* 0x0002ca00ff047b82 */ /* 0x000e700000000a00 */
[----:B----4-:R-:W1:Y:S02]  /*42c0*/  LDC R22, c[0x0][0x374] ;  /* 0x0000dd00ff167b82 */ /* 0x010e640000000800 */
.L_x_95:
[C---:B------:R-:W-:Y:S02]  /*42d0*/  LEA R0, R30.reuse, UR6, 0x3 ;  /* 0x000000061e007c11 */ /* 0x040fe4000f8e18ff */
[----:B------:R-:W-:Y:S02]  /*42e0*/  SHF.L.U32 R3, R29, 0x1f, RZ ;  /* 0x0000001f1d037819 */ /* 0x000fe400000006ff */
[----:B------:R-:W-:Y:S02]  /*42f0*/  LEA R24, R30, UR6, 0x4 ;  /* 0x000000061e187c11 */ /* 0x000fe4000f8e20ff */
[----:B----4-:R-:W4:Y:S02]  /*4300*/  SYNCS.PHASECHK.TRANS64.TRYWAIT P0, [R0+URZ+0xa0], R3 ;  /* 0x0000a003000075a7 */ /* 0x010f2400080011ff */
[----:B----4-:R-:W-:Y:S05]  /*4310*/  @!P0 BRA `(.L_x_86) ;  /* 0x0000006400188947 */ /* 0x010fea0003800000 */
.L_x_170:
[----:B------:R-:W-:Y:S01]  /*4320*/  ISETP.GE.AND P0, PT, R72, 0x1, PT ;  /* 0x000000014800780c */ /* 0x000fe20003f06270 */
[----:B------:R-:W1:Y:S01]  /*4330*/  LDS.128 R24, [R24+0x110] ;  /* 0x0001100018187984 */ /* 0x000e620000000c00 */
[----:B----4-:R-:W-:Y:S01]  /*4340*/  VIADD R0, R0, 0xb0 ;  /* 0x000000b000007836 */ /* 0x010fe20000000000 */
[----:B------:R-:W-:Y:S01]  /*4350*/  @!PT LDS RZ, [RZ] ;  /* 0x00000000fffff984 */ /* 0x000fe20000000800 */
[----:B------:R-:W-:Y:S01]  /*4360*/  @!PT LDS RZ, [RZ] ;  /* 0x00000000fffff984 */ /* 0x000fe20000000800 */
[----:B------:R-:W-:Y:S01]  /*4370*/  @!PT LDS RZ, [RZ] ;  /* 0x00000000fffff984 */ /* 0x000fe20000000800 */
[----:B------:R-:W-:Y:S01]  /*4380*/  @!PT LDS RZ, [RZ] ;  /* 0x00000000fffff984 */ /* 0x000fe20000000800 */
[----:B------:R4:W-:Y:S06]  /*4390*/  MEMBAR.ALL.CTA ;  /* 0x0000000000007992 */ /* 0x0009ec0000008000 */
[----:B----4-:R-:W4:Y:S01]  /*43a0*/  FENCE.VIEW.ASYNC.S ;  /* 0x00000000000073c6 */ /* 0x010f220000000000 */
[----:B------:R-:W-:Y:S04]  /*43b0*/  PRMT R0, RZ, 0x654, R0 ;  /* 0x00000654ff007816 */ /* 0x000fe80000000000 */
[----:B----4-:R4:W-:Y:S01]  /*43c0*/  SYNCS.ARRIVE.TRANS64.RED.A1T0 RZ, [R0+URZ], RZ ;  /* 0x000000ff00ff79a7 */ /* 0x0109e200081004ff */
[----:B-1----:R-:W-:Y:S11]  /*43d0*/  LOP3.LUT P3, RZ, R26, 0x1, RZ, 0xc0, !PT ;  /* 0x000000011aff7812 */ /* 0x002ff6000786c0ff */
[----:B------:R-:W-:Y:S02]  /*43e0*/  @!UPT UIADD3 URZ, UPT, UPT, URZ, URZ, URZ ;  /* 0x000000fffffff290 */ /* 0x000fe4000fffe0ff */
[----:B------:R-:W-:Y:S02]  /*43f0*/  @P3 MOV R13, R24 ;  /* 0x00000018000d3202 */ /* 0x000fe40000000f00 */
[----:B------:R-:W-:Y:S01]  /*4400*/  @P3 LOP3.LUT R8, R25, 0xffff, RZ, 0xc0, !PT ;  /* 0x0000ffff19083812 */ /* 0x000fe200078ec0ff */
[----:B----4-:R-:W-:Y:S06]  /*4410*/  @!P0 BRA `(.L_x_87) ;  /* 0x0000000000a48947 */ /* 0x010fec0003800000 */
[----:B------:R-:W-:Y:S01]  /*4420*/  IMAD.HI.U32 R35, R22, R7, RZ ;  /* 0x0000000716237227 */ /* 0x000fe200078e00ff */
[----:B------:R-:W-:Y:S02]  /*4430*/  ISETP.NE.AND P0, PT, R6, 0x1, PT ;  /* 0x000000010600780c */ /* 0x000fe40003f05270 */
[----:B------:R-:W-:Y:S01]  /*4440*/  ISETP.NE.AND P2, PT, R72, 0x1, PT ;  /* 0x000000014800780c */ /* 0x000fe20003f45270 */
[----:B---3--:R-:W-:Y:S01]  /*4450*/  IMAD.HI.U32 R34, R19, R16, RZ ;  /* 0x0000001013227227 */ /* 0x008fe200078e00ff */
[----:B------:R-:W-:Y:S02]  /*4460*/  SHF.R.U32.HI R35, RZ, R18, R35 ;  /* 0x00000012ff237219 */ /* 0x000fe40000011623 */
[----:B------:R-:W-:Y:S01]  /*4470*/  ISETP.NE.AND P4, PT, R2, 0x1, PT ;  /* 0x000000010200780c */ /* 0x000fe20003f85270 */
[----:B------:R-:W-:Y:S01]  /*4480*/  IMAD.HI.U32 R36, R13, R16, RZ ;  /* 0x000000100d247227 */ /* 0x000fe200078e00ff */
[----:B------:R-:W-:Y:S02]  /*4490*/  SHF.R.U32.HI R34, RZ, R17, R34 ;  /* 0x00000011ff227219 */ /* 0x000fe40000011622 */
[----:B------:R-:W-:Y:S01]  /*44a0*/  SEL R3, R22, R35, !P0 ;  /* 0x0000002316037207 */ /* 0x000fe20004000000 */
[C---:B------:R-:W-:Y:S01]  /*44b0*/  IMAD.HI.U32 R35, R8.reuse, R7, RZ ;  /* 0x0000000708237227 */ /* 0x040fe200078e00ff */
[----:B------:R-:W-:Y:S02]  /*44c0*/  SEL R11, R19, R34, !P4 ;  /* 0x00000022130b7207 */ /* 0x000fe40006000000 */
[----:B------:R-:W-:Y:S01]  /*44d0*/  SHF.R.U32.HI R36, RZ, R17, R36 ;  /* 0x00000011ff247219 */ /* 0x000fe20000011624 */
[----:B------:R-:W-:Y:S01]  /*44e0*/  IMAD.HI.U32 R38, R3, R4, RZ ;  /* 0x0000000403267227 */ /* 0x000fe200078e00ff */
[----:B------:R-:W-:Y:S03]  /*44f0*/  SHF.R.U32.HI R35, RZ, R18, R35 ;  /* 0x00000012ff237219 */ /* 0x000fe60000011623 */
[----:B------:R-:W-:Y:S01]  /*4500*/  IMAD.HI.U32 R34, R11, R4, RZ ;  /* 0x000000040b227227 */ /* 0x000fe200078e00ff */
[----:B------:R-:W-:Y:S02]  /*4510*/  @P2 SHF.R.U32.HI R3, RZ, R5, R38 ;  /* 0x00000005ff032219 */ /* 0x000fe40000011626 */
[----:B------:R-:W-:Y:S02]  /*4520*/  SEL R9, R8, R35, !P0 ;  /* 0x0000002308097207 */ /* 0x000fe40004000000 */
[----:B------:R-:W-:Y:S01]  /*4530*/  @P2 SHF.R.U32.HI R11, RZ, R5, R34 ;  /* 0x00000005ff0b2219 */ /* 0x000fe20000011622 */
[C---:B------:R-:W-:Y:S01]  /*4540*/  IMAD R10, R72.reuse, R3, RZ ;  /* 0x00000003480a7224 */ /* 0x040fe200078e02ff */
[----:B------:R-:W-:Y:S01]  /*4550*/  SEL R3, R13, R36, !P4 ;  /* 0x000000240d037207 */ /* 0x000fe20006000000 */
[C---:B------:R-:W-:Y:S03]  /*4560*/  IMAD.HI.U32 R14, R9.reuse, R4, RZ ;  /* 0x00000004090e7227 */ /* 0x040fe600078e00ff */
[----:B------:R-:W-:Y:S01]  /*4570*/  ISETP.GE.AND P0, PT, R9, R10, PT ;  /* 0x0000000a0900720c */ /* 0x000fe20003f06270 */
[C---:B------:R-:W-:Y:S01]  /*4580*/  IMAD R12, R72.reuse, R11, RZ ;  /* 0x0000000b480c7224 */ /* 0x040fe200078e02ff */
[-C--:B------:R-:W-:Y:S04]  /*4590*/  SHF.R.U32.HI R14, RZ, R5.reuse, R14 ;  /* 0x00000005ff0e7219 */ /* 0x080fe8000001160e */
[----:B------:R-:W-:Y:S02]  /*45a0*/  ISETP.GE.OR P0, PT, R3, R12, P0 ;  /* 0x0000000c0300720c */ /* 0x000fe40000706670 */
[----:B------:R-:W-:Y:S05]  /*45b0*/  SEL R15, R9, R14, !P2 ;  /* 0x0000000e090f7207 */ /* 0x000fea0005000000 */
[----:B------:R-:W-:Y:S04]  /*45c0*/  IMAD.MOV R14, RZ, RZ, -R15 ;  /* 0x000000ffff0e7224 */ /* 0x000fe800078e0a0f */
[----:B------:R-:W-:Y:S02]  /*45d0*/  IMAD R14, R72, R14, R9 ;  /* 0x0000000e480e7224 */ /* 0x000fe400078e0209 */
[C---:B------:R-:W-:Y:S05]  /*45e0*/  @!P0 IMAD.HI.U32 R10, R3.reuse, R4, RZ ;  /* 0x00000004030a8227 */ /* 0x040fea00078e00ff */
[----:B------:R-:W-:Y:S04]  /*45f0*/  @!P0 SHF.R.U32.HI R10, RZ, R5, R10 ;  /* 0x00000005ff0a8219 */ /* 0x000fe8000001160a */
[----:B------:R-:W-:Y:S01]  /*4600*/  @!P0 SEL R0, R3, R10, !P2 ;  /* 0x0000000a03008207 */ /* 0x000fe20005000000 */
[----:B------:R-:W-:Y:S03]  /*4610*/  IMAD.MOV R10, RZ, RZ, -R3 ;  /* 0x000000ffff0a7224 */ /* 0x000fe600078e0a03 */
[----:B------:R-:W-:Y:S01]  /*4620*/  @!P0 IADD3 R15, PT, PT, R15, -R0, RZ ;  /* 0x800000000f0f8210 */ /* 0x000fe20007ffe0ff */
[----:B------:R-:W-:Y:S01]  /*4630*/  @!P0 IMAD R0, R11, R14, R0 ;  /* 0x0000000e0b008224 */ /* 0x000fe200078e0200 */
[----:B------:R-:W-:Y:S01]  /*4640*/  IADD3 R11, PT, PT, -R9, RZ, RZ ;  /* 0x000000ff090b7210 */ /* 0x000fe20007ffe1ff */
[----:B------:R-:W-:Y:S02]  /*4650*/  IMAD R13, R2, R10, R13 ;  /* 0x0000000a020d7224 */ /* 0x000fe400078e020d */
[----:B------:R-:W-:Y:S02]  /*4660*/  @!P0 IMAD R9, R15, R72, R3 ;  /* 0x000000480f098224 */ /* 0x000fe400078e0203 */
[----:B------:R-:W-:Y:S02]  /*4670*/  @!P0 IMAD.MOV.U32 R3, RZ, RZ, R0 ;  /* 0x000000ffff038224 */ /* 0x000fe400078e0000 */
[----:B------:R-:W-:Y:S02]  /*4680*/  IMAD R8, R6, R11, R8 ;  /* 0x0000000b06087224 */ /* 0x000fe400078e0208 */
[----:B------:R-:W-:Y:S02]  /*4690*/  IMAD R13, R3, R2, R13 ;  /* 0x00000002030d7224 */ /* 0x000fe400078e020d */
[----:B------:R-:W-:Y:S02]  /*46a0*/  IMAD R8, R9, R6, R8 ;  /* 0x0000000609087224 */ /* 0x000fe400078e0208 */
.L_x_87:
[----:B------:R-:W-:Y:S05]  /*46b0*/  BRA.U UP1, `(.L_x_88) ;  /* 0x0000000101107547 */ /* 0x000fea000b800000 */
[----:B------:R-:W-:Y:S04]  /*46c0*/  MOV R0, UR14 ;  /* 0x0000000e00007c02 */ /* 0x000fe80008000f00 */
[----:B------:R-:W-:Y:S04]  /*46d0*/  SHF.L.U32 R3, R0, 0x1f, RZ ;  /* 0x0000001f00037819 */ /* 0x000fe800000006ff */
[----:B------:R-:W1:Y:S02]  /*46e0*/  SYNCS.PHASECHK.TRANS64.TRYWAIT P0, [UR6+0x98], R3 ;  /* 0x00009803ff0075a7 */ /* 0x000e640008001106 */
[----:B-1----:R-:W-:Y:S05]  /*46f0*/  @!P0 BRA `(.L_x_89) ;  /* 0x0000006000348947 */ /* 0x002fea0003800000 */
.L_x_88:
[----:B------:R-:W-:Y:S02]  /*4700*/  R2UR UR27, R21 ;  /* 0x00000000151b72ca */ /* 0x000fe400000e0000 */
[----:B------:R-:W-:Y:S02]  /*4710*/  R2UR UR26, R20 ;  /* 0x00000000141a72ca */ /* 0x000fe400000e0000 */
[----:B------:R-:W-:Y:S02]  /*4720*/  ISETP.NE.U32.AND P2, PT, RZ, UR4, PT ;  /* 0x00000004ff007c0c */ /* 0x000fe4000bf45070 */
[----:B------:R-:W-:Y:S02]  /*4730*/  SHF.L.U32 R12, R31, 0x1f, RZ ;  /* 0x0000001f1f0c7819 */ /* 0x000fe400000006ff */
[----:B------:R-:W-:Y:S05]  /*4740*/  ISETP.NE.AND.EX P2, PT, RZ, UR5, PT, P2 ;  /* 0x00000005ff007c0c */ /* 0x000fea000bf45320 */
[----:B------:R-:W-:Y:S02]  /*4750*/  USHF.L.U32 UR27, UR27, 0x7, URZ ;  /* 0x000000071b1b7899 */ /* 0x000fe400080006ff */
[----:B------:R-:W-:Y:S01]  /*4760*/  UIMAD UR26, UR26, 0xc0, URZ ;  /* 0x000000c01a1a78a4 */ /* 0x000fe2000f8e02ff */
[----:B------:R-:W-:Y:S11]  /*4770*/  BRA.U !UP3, `(.L_x_90) ;  /* 0x000000010b347547 */ /* 0x000ff6000b800000 */
[----:B------:R-:W-:Y:S01]  /*4780*/  UPLOP3.LUT UP0, UPT, UPT, UPT, UP2, 0x80, 0x8 ;  /* 0x000000000008789c */ /* 0x000fe20003f0f020 */
[----:B-1----:R-:W-:Y:S02]  /*4790*/  HFMA2 R0, -RZ, RZ, 0, 5.9604644775390625e-08 ;  /* 0x00000001ff007431 */ /* 0x002fe400000001ff */
[----:B------:R-:W-:Y:S03]  /*47a0*/  IMAD.MOV.U32 R155, RZ, RZ, 0x1 ;  /* 0x00000001ff9b7424 */ /* 0x000fe600078e00ff */
[----:B------:R-:W-:Y:S05]  /*47b0*/  PLOP3.LUT P0, PT, PT, PT, UP0, 0x80, 0x8 ;  /* 0x000000000008781c */ /* 0x000fea0003f0f008 */
[----:B------:R-:W1:Y:S01]  /*47c0*/  @UP0 LDCU.64 UR10, c[0x0][0x888] ;  /* 0x00011100ff0a07ac */ /* 0x000e620008000a00 */
[----:B------:R-:W-:Y:S07]  /*47d0*/  @UP0 UIMAD UR8, UR36, UR4, URZ ;  /* 0x00000004240802a4 */ /* 0x000fee000f8e02ff */
[----:B------:R-:W-:Y:S01]  /*47e0*/  @!P0 PRMT R155, R0, 0x7610, R155 ;  /* 0x00007610009b8816 */ /* 0x000fe2000000009b */
[----:B-1----:R-:W-:Y:S03]  /*47f0*/  @UP0 UIMAD.WIDE UR10, UR8, 0x4, UR10 ;  /* 0x00000004080a08a5 */ /* 0x002fe6000f8e020a */
[----:B------:R-:W1:Y:S03]  /*4800*/  @!UP0 LDCU UR8, c[0x0][0x880] ;  /* 0x00011000ff0887ac */ /* 0x000e660008000800 */
[----:B------:R-:W-:Y:S01]  /*4810*/  IMAD.U32 R10, RZ, RZ, UR10 ;  /* 0x0000000aff0a7e24 */ /* 0x000fe2000f8e00ff */
[----:B------:R-:W-:Y:S05]  /*4820*/  MOV R11, UR11 ;  /* 0x0000000b000b7c02 */ /* 0x000fea0008000f00 */
[----:B-----5:R4:W5:Y:S02]  /*4830*/  @P0 LDG.E R81, desc[UR46][R10.64] ;  /* 0x0000002e0a510981 */ /* 0x020964000c1e1900 */
[----:B-1--4-:R-:W-:Y:S07]  /*4840*/  @!P0 IMAD.U32 R81, RZ, RZ, UR8 ;  /* 0x00000008ff518e24 */ /* 0x012fee000f8e00ff */
.L_x_90:
[----:B-----5:R-:W-:Y:S01]  /*4850*/  @!P2 FSETP.EQ.AND P0, PT, R81, RZ, PT ;  /* 0x000000ff5100a20b */ /* 0x020fe20003f02000 */
[----:B------:R-:W-:Y:S01]  /*4860*/  @!UPT UIADD3 URZ, UPT, UPT, URZ, URZ, URZ ;  /* 0x000000fffffff290 */ /* 0x000fe2000fffe0ff */
[----:B------:R-:W-:Y:S11]  /*4870*/  @!P2 BRA `(.L_x_91) ;  /* 0x000000000014a947 */ /* 0x000ff60003800000 */
[----:B------:R-:W-:Y:S02]  /*4880*/  LOP3.LUT P2, RZ, R155, 0xff, RZ, 0xc0, !PT ;  /* 0x000000ff9bff7812 */ /* 0x000fe4000784c0ff */
[----:B------:R-:W-:Y:S04]  /*4890*/  PLOP3.LUT P0, PT, PT, PT, UP0, 0x80, 0x8 ;  /* 0x000000000008781c */ /* 0x000fe80003f0f008 */
[----:B------:R-:W-:Y:S07]  /*48a0*/  PLOP3.LUT P0, PT, P0, PT, PT, 0x8, 0x80 ;  /* 0x000000000080781c */ /* 0x000fee000070e170 */
[----:B------:R-:W-:Y:S11]  /*48b0*/  @P2 FSETP.EQ.AND P0, PT, R81, RZ, PT ;  /* 0x000000ff5100220b */ /* 0x000ff60003f02000 */
[----:B------:R-:W-:Y:S02]  /*48c0*/  @!UPT UIADD3 URZ, UPT, UPT, URZ, URZ, URZ ;  /* 0x000000fffffff290 */ /* 0x000fe4000fffe0ff */
.L_x_91:
[----:B------:R-:W4:Y:S01]  /*48d0*/  SYNCS.PHASECHK.TRANS64.TRYWAIT P2, [UR6+0x78], R12 ;  /* 0x0000780cff0075a7 */ /* 0x000f220008041106 */
[----:B------:R-:W-:Y:S04]  /*48e0*/  ELECT P4, URZ, PT ;  /* 0x0000000000ff782f */ /* 0x000fe80003880000 */
[----:B------:R-:W-:Y:S11]  /*48f0*/  PLOP3.LUT P4, PT, P0, P4, PT, 0xf2, 0x2f ;  /* 0x00000000002f781c */ /* 0x000ff60000789e72 */
[----:B------:R-:W-:Y:S02]  /*4900*/  @!UPT UIADD3 URZ, UPT, UPT, URZ, URZ, URZ ;  /* 0x000000fffffff290 */ /* 0x000fe4000fffe0ff */
[----:B--2---:R-:W-:Y:S05]  /*4910*/  @!P4 IADD3 R9, P0, PT, R32, 0x580, RZ ;  /* 0x000005802009c810 */ /* 0x004fea0007f1e0ff */
[----:B-1----:R-:W-:Y:S01]  /*4920*/  @!P4 IMAD.X R0, RZ, RZ, R33, P0 ;  /* 0x000000ffff00c224 */ /* 0x002fe200000e0621 */
[----:B----4-:R-:W-:Y:S07]  /*4930*/  @!P2 BRA `(.L_x_92) ;  /* 0x0000005c00bca947 */ /* 0x010fee0003800000 */
.L_x_173:
[----:B------:R-:W-:Y:S01]  /*4940*/  @!P4 R2UR UR8, R0 ;  /* 0x000000000008c2ca */ /* 0x000fe200000e0000 */
[----:B------:R-:W-:Y:S01]  /*4950*/  VOTEU.ALL UP1, P4 ;  /* 0x0000000000ff7886 */ /* 0x000fe20002020000 */
[----:B------:R-:W-:Y:S01]  /*4960*/  @!P4 R2UR UR9, R9 ;  /* 0x000000000909c2ca */ /* 0x000fe200000e0000 */
[----:B------:R-:W-:Y:S01]  /*4970*/  @!P4 IMAD.MOV.U32 R0, RZ, RZ, 0x4000 ;  /* 0x00004000ff00c424 */ /* 0x000fe200078e00ff */
[----:B------:R-:W-:Y:S01]  /*4980*/  UMOV UR10, 0x0 ;  /* 0x00000000000a7882 */ /* 0x000fe20000000000 */
[----:B------:R-:W-:Y:S01]  /*4990*/  UMOV UR11, 0x10000000 ;  /* 0x10000000000b7882 */ /* 0x000fe20000000000 */
[----:B------:R-:W-:Y:S01]  /*49a0*/  @!UP1 UIADD3 UR24, UPT, UPT, UR6, 0x400, URZ ;  /* 0x0000040006189890 */ /* 0x000fe2000fffe0ff */
[----:B------:R-:W-:Y:S01]  /*49b0*/  @!P4 IADD3 R21, P0, PT, R32, 0x580, RZ ;  /* 0x000005802015c810 */ /* 0x000fe20007f1e0ff */
[----:B------:R-:W-:Y:S01]  /*49c0*/  VOTEU.ALL UP1, P4 ;  /* 0x0000000000ff7886 */ /* 0x000fe20002020000 */
[----:B------:R-:W-:Y:S03]  /*49d0*/  UMOV UR28, UR36 ;  /* 0x00000024001c7c82 */ /* 0x000fe60008000000 */
[----:B------:R-:W-:Y:S02]  /*49e0*/  @!P4 IMAD.X R20, RZ, RZ, R33, P0 ;  /* 0x000000ffff14c224 */ /* 0x000fe400000e0621 */
[----:B------:R-:W-:Y:S01]  /*49f0*/  IMAD.U32 R11, RZ, RZ, UR8 ;  /* 0x00000008ff0b7e24 */ /* 0x000fe2000f8e00ff */
[----:B------:R-:W-:Y:S01]  /*4a00*/  UPRMT UR8, UR37, 0x654, UR25 ;  /* 0x0000065425087896 */ /* 0x000fe20008000019 */
[----:B------:R-:W-:Y:S03]  /*4a10*/  IMAD.U32 R10, RZ, RZ, UR9 ;  /* 0x00000009ff0a7e24 */ /* 0x000fe6000f8e00ff */
[----:B------:R-:W-:Y:S02]  /*4a20*/  @!P4 R2UR UR13, R11 ;  /* 0x000000000b0dc2ca */ /* 0x000fe400000e0000 */
[----:B------:R-:W-:Y:S11]  /*4a30*/  @!P4 R2UR UR12, R10 ;  /* 0x000000000a0cc2ca */ /* 0x000ff600000e0000 */
[----:B------:R-:W-:Y:S02]  /*4a40*/  @!UPT UIADD3 URZ, UPT, UPT, URZ, URZ, URZ ;  /* 0x000000fffffff290 */ /* 0x000fe4000fffe0ff */
[----:B------:R2:W-:Y:S01]  /*4a50*/  @!UP1 UTMALDG.3D [UR24], [UR12], desc[UR10] ;  /* 0x00000a180c0095b4 */ /* 0x0005e20008011000 */
[----:B------:R2:W-:Y:S01]  /*4a60*/  @!P4 SYNCS.ARRIVE.TRANS64.RED.A0TR RZ, [UR6+0x60], R0 ;  /* 0x00006000ffffc9a7 */ /* 0x0005e20008300406 */
[----:B------:R-:W-:Y:S01]  /*4a70*/  SYNCS.ARRIVE.TRANS64.RED.A1T0 RZ, [UR8], RZ ;  /* 0x000000ffffff79a7 */ /* 0x000fe20008100408 */
[----:B------:R-:W4:Y:S02]  /*4a80*/  SYNCS.PHASECHK.TRANS64.TRYWAIT P2, [UR6+0x80], R12 ;  /* 0x0000800cff0075a7 */ /* 0x000f240008041106 */
[----:B--2-4-:R-:W-:Y:S05]  /*4a90*/  @!P2 BRA `(.L_x_93) ;  /* 0x0000005c007ca947 */ /* 0x014fea0003800000 */
.L_x_175:
[----:B------:R-:W2:Y:S01]  /*4aa0*/  LDC.64 R14, c[0x0][0xb10] ;  /* 0x0002c400ff0e7b82 */ /* 0x000ea20000000a00 */
[----:B------:R-:W-:Y:S01]  /*4ab0*/  @!P4 R2UR UR8, R20 ;  /* 0x000000001408c2ca */ /* 0x000fe200000e0000 */
[----:B------:R-:W-:Y:S01]  /*4ac0*/  VOTEU.ALL UP1, P4 ;  /* 0x0000000000ff7886 */ /* 0x000fe20002020000 */
[----:B------:R-:W-:Y:S01]  /*4ad0*/  @!P4 R2UR UR9, R21 ;  /* 0x000000001509c2ca */ /* 0x000fe200000e0000 */
[----:B------:R-:W-:Y:S01]  /*4ae0*/  UMOV UR10, 0x0 ;  /* 0x00000000000a7882 */ /* 0x000fe20000000000 */
[----:B------:R-:W-:Y:S03]  /*4af0*/  UMOV UR11, 0x10000000 ;  /* 0x10000000000b7882 */ /* 0x000fe60000000000 */
[----:B------:R-:W4:Y:S01]  /*4b00*/  LDC.64 R10, c[0x0][0xb18] ;  /* 0x0002c600ff0a7b82 */ /* 0x000f220000000a00 */
[----:B------:R-:W-:Y:S01]  /*4b10*/  @!UP1 UIADD3 UR18, UPT, UPT, UR26, 0x40, URZ ;  /* 0x000000401a129890 */ /* 0x000fe2000fffe0ff */
[----:B------:R-:W-:Y:S01]  /*4b20*/  @P3 SHF.R.U32.HI R28, RZ, 0x10, R25 ;  /* 0x00000010ff1c3819 */ /* 0x000fe20000011619 */
[----:B------:R-:W-:Y:S01]  /*4b30*/  @!UP1 UIADD3 UR16, UPT, UPT, UR6, 0x4400, URZ ;  /* 0x0000440006109890 */ /* 0x000fe2000fffe0ff */
[----:B------:R-:W-:Y:S01]  /*4b40*/  VIADD R30, R30, 0x1 ;  /* 0x000000011e1e7836 */ /* 0x000fe20000000000 */
[----:B------:R-:W-:Y:S03]  /*4b50*/  VOTEU.ALL UP1, P4 ;  /* 0x0000000000ff7886 */ /* 0x000fe60002020000 */
[----:B------:R-:W5:Y:S01]  /*4b60*/  @!P1 LDC R0, c[0x0][0xb20] ;  /* 0x0002c800ff009b82 */ /* 0x000f620000000800 */
[----:B------:R-:W-:Y:S01]  /*4b70*/  UMOV UR19, UR27 ;  /* 0x0000001b00137c82 */ /* 0x000fe20008000000 */
[----:B------:R-:W-:Y:S01]  /*4b80*/  IMAD.U32 R21, RZ, RZ, UR8 ;  /* 0x00000008ff157e24 */ /* 0x000fe2000f8e00ff */
[----:B------:R-:W-:Y:S05]  /*4b90*/  UMOV UR20, UR36 ;  /* 0x0000002400147c82 */ /* 0x000fea0008000000 */
[----:B-1----:R-:W1:Y:S01]  /*4ba0*/  @!P1 LDC R3, c[0x0][0xb0c] ;  /* 0x0002c300ff039b82 */ /* 0x002e620000000800 */
[----:B------:R-:W-:Y:S01]  /*4bb0*/  IMAD.U32 R20, RZ, RZ, UR9 ;  /* 0x00000009ff147e24 */ /* 0x000fe2000f8e00ff */
[----:B------:R-:W-:Y:S01]  /*4bc0*/  UPRMT UR8, UR37, 0x654, UR17 ;  /* 0x0000065425087896 */ /* 0x000fe20008000011 */
[----:B------:R-:W-:Y:S03]  /*4bd0*/  @!P4 R2UR UR13, R21 ;  /* 0x00000000150dc2ca */ /* 0x000fe600000e0000 */
[----:B------:R-:W-:Y:S01]  /*4be0*/  @!P4 R2UR UR12, R20 ;  /* 0x00000000140cc2ca */ /* 0x000fe200000e0000 */
[----:B------:R-:W-:Y:S11]  /*4bf0*/  @!P4 IMAD.MOV.U32 R20, RZ, RZ, 0x4000 ;  /* 0x00004000ff14c424 */ /* 0x000ff600078e00ff */
[----:B------:R-:W-:Y:S01]  /*4c00*/  @!UPT UIADD3 URZ, UPT, UPT, URZ, URZ, URZ ;  /* 0x000000fffffff290 */ /* 0x000fe2000fffe0ff */
[----:B------:R1:W-:Y:S01]  /*4c10*/  @!UP1 UTMALDG.3D [UR16], [UR12], desc[UR10] ;  /* 0x00000a100c0095b4 */ /* 0x0003e20008011000 */
[----:B------:R1:W-:Y:S02]  /*4c20*/  @!P4 SYNCS.ARRIVE.TRANS64.RED.A0TR RZ, [UR6+0x68], R20 ;  /* 0x00006814ffffc9a7 */ /* 0x0003e40008300406 */
[----:B-1----:R-:W-:Y:S01]  /*4c30*/  @!P1 ISETP.NE.AND P2, PT, R3, 0x1, PT ;  /* 0x000000010300980c */ /* 0x002fe20003f45270 */
[C---:B--2---:R-:W-:Y:S01]  /*4c40*/  @!P1 IMAD.HI.U32 R14, R13.reuse, R14, RZ ;  /* 0x0000000e0d0e9227 */ /* 0x044fe200078e00ff */
[----:B----4-:R-:W-:Y:S03]  /*4c50*/  @!P1 ISETP.NE.AND P0, PT, R10, 0x1, PT ;  /* 0x000000010a00980c */ /* 0x010fe60003f05270 */
[C---:B------:R-:W-:Y:S01]  /*4c60*/  @!P1 IMAD.HI.U32 R11, R8.reuse, R11, RZ ;  /* 0x0000000b080b9227 */ /* 0x040fe200078e00ff */
[----:B------:R-:W-:Y:S04]  /*4c70*/  @!P1 SHF.R.U32.HI R14, RZ, R15, R14 ;  /* 0x0000000fff0e9219 */ /* 0x000fe8000001160e */
[----:B-----5:R-:W-:Y:S01]  /*4c80*/  @!P1 SHF.R.U32.HI R9, RZ, R0, R11 ;  /* 0x00000000ff099219 */ /* 0x020fe2000001160b */
[----:B------:R-:W-:Y:S01]  /*4c90*/  SYNCS.ARRIVE.TRANS64.RED.A1T0 RZ, [UR8], RZ ;  /* 0x000000ffffff79a7 */ /* 0x000fe20008100408 */
[----:B------:R-:W-:Y:S02]  /*4ca0*/  @!P1 SEL R14, R13, R14, !P2 ;  /* 0x0000000e0d0e9207 */ /* 0x000fe40005000000 */
[----:B------:R-:W-:Y:S01]  /*4cb0*/  @!P1 SEL R9, R8, R9, !P0 ;  /* 0x0000000908099207 */ /* 0x000fe20004000000 */
[----:B------:R-:W1:Y:S04]  /*4cc0*/  SYNCS.PHASECHK.TRANS64.TRYWAIT P5, [UR6+0x88], R12 ;  /* 0x0000880cff0075a7 */ /* 0x000e6800080a1106 */
[----:B------:R-:W-:Y:S02]  /*4cd0*/  @!P1 IMAD.IADD R0, R9, 0x1, -R14 ;  /* 0x0000000109009824 */ /* 0x000fe400078e0a0e */
[----:B------:R-:W-:Y:S02]  /*4ce0*/  @!P1 IMAD.IADD R9, R14, 0x1, -R9 ;  /* 0x000000010e099824 */ /* 0x000fe400078e0a09 */
[----:B------:R-:W-:Y:S02]  /*4cf0*/  @!P1 IMAD R13, R0, R3, R13 ;  /* 0x00000003000d9224 */ /* 0x000fe400078e020d */
[----:B------:R-:W-:Y:S01]  /*4d00*/  @!P1 IMAD R8, R9, R10, R8 ;  /* 0x0000000a09089224 */ /* 0x000fe200078e0208 */
[----:B-1----:R-:W-:Y:S06]  /*4d10*/  @!P5 BRA `(.L_x_94) ;  /* 0x0000005800f4d947 */ /* 0x002fec0003800000 */
.L_x_177:
[----:B-1----:R-:W-:Y:S01]  /*4d20*/  @!P4 IADD3 R3, P0, PT, R32, 0x580, RZ ;  /* 0x000005802003c810 */ /* 0x002fe20007f1e0ff */
[----:B------:R-:W-:Y:S01]  /*4d30*/  VOTEU.ALL UP1, P4 ;  /* 0x0000000000ff7886 */ /* 0x000fe20002020000 */
[----:B------:R-:W-:Y:S01]  /*4d40*/  UMOV UR20, 0x0 ;  /* 0x0000000000147882 */ /* 0x000fe20000000000 */
[----:B------:R-:W-:Y:S01]  /*4d50*/  UMOV UR21, 0x10000000 ;  /* 0x1000000000157882 */ /* 0x000fe20000000000 */
[----:B------:R-:W-:Y:S01]  /*4d60*/  @!P4 R2UR UR9, R3 ;  /* 0x000000000309c2ca */ /* 0x000fe200000e0000 */
[----:B------:R-:W-:Y:S01]  /*4d70*/  @!P4 IMAD.X R0, RZ, RZ, R33, P0 ;  /* 0x000000ffff00c224 */ /* 0x000fe200000e0621 */
[----:B------:R-:W-:Y:S01]  /*4d80*/  @!UP1 UIADD3 UR10, UPT, UPT, UR26, 0x80, URZ ;  /* 0x000000801a0a9890 */ /* 0x000fe2000fffe0ff */
[----:B------:R-:W-:Y:S01]  /*4d90*/  ISETP.NE.AND P0, PT, R30, 0x2, PT ;  /* 0x000000021e00780c */ /* 0x000fe20003f05270 */
[----:B------:R-:W-:Y:S01]  /*4da0*/  UMOV UR11, UR27 ;  /* 0x0000001b000b7c82 */ /* 0x000fe20008000000 */
[----:B------:R-:W-:Y:S01]  /*4db0*/  UMOV UR12, UR36 ;  /* 0x00000024000c7c82 */ /* 0x000fe20008000000 */
[----:B------:R-:W-:Y:S01]  /*4dc0*/  @!P4 R2UR UR8, R0 ;  /* 0x000000000008c2ca */ /* 0x000fe200000e0000 */
[----:B------:R-:W-:Y:S01]  /*4dd0*/  IMAD.IADD R20, R8, 0x1, R154 ;  /* 0x0000000108147824 */ /* 0x000fe200078e029a */
[----:B------:R-:W-:Y:S01]  /*4de0*/  @P3 R2UR UR36, R28 ;  /* 0x000000001c2432ca */ /* 0x000fe200000e0000 */
[----:B------:R-:W-:Y:S01]  /*4df0*/  IMAD.IADD R21, R13, 0x1, R156 ;  /* 0x000000010d157824 */ /* 0x000fe200078e029c */
[----:B------:R-:W-:Y:S02]  /*4e00*/  SEL R0, RZ, 0x1, P0 ;  /* 0x00000001ff007807 */ /* 0x000fe40000000000 */
[----:B------:R-:W-:Y:S01]  /*4e10*/  LOP3.LUT R31, R31, 0x1, RZ, 0x3c, !PT ;  /* 0x000000011f1f7812 */ /* 0x000fe200078e3cff */
[----:B------:R-:W-:Y:S01]  /*4e20*/  IMAD.U32 R10, RZ, RZ, UR9 ;  /* 0x00000009ff0a7e24 */ /* 0x000fe2000f8e00ff */
[----:B------:R-:W-:Y:S01]  /*4e30*/  @!UP1 UIADD3 UR9, UPT, UPT, UR6, 0x70, URZ ;  /* 0x0000007006099890 */ /* 0x000fe2000fffe0ff */
[----:B------:R-:W-:Y:S02]  /*4e40*/  LOP3.LUT R29, R29, R0, RZ, 0x3c, !PT ;  /* 0x000000001d1d7212 */ /* 0x000fe400078e3cff */
[----:B------:R-:W-:Y:S02]  /*4e50*/  SEL R30, R30, RZ, P0 ;  /* 0x000000ff1e1e7207 */ /* 0x000fe40000000000 */
[----:B------:R-:W-:Y:S01]  /*4e60*/  IMAD.U32 R11, RZ, RZ, UR8 ;  /* 0x00000008ff0b7e24 */ /* 0x000fe2000f8e00ff */
[----:B------:R-:W-:Y:S01]  /*4e70*/  @!P4 R2UR UR18, R10 ;  /* 0x000000000a12c2ca */ /* 0x000fe200000e0000 */
[----:B------:R-:W-:Y:S01]  /*4e80*/  @!UP1 UIADD3 UR8, UPT, UPT, UR6, 0x8400, URZ ;  /* 0x0000840006089890 */ /* 0x000fe2000fffe0ff */
[----:B------:R-:W-:Y:S02]  /*4e90*/  VOTEU.ALL UP1, P4 ;  /* 0x0000000000ff7886 */ /* 0x000fe40002020000 */
[----:B------:R-:W-:Y:S11]  /*4ea0*/  @!P4 R2UR UR19, R11 ;  /* 0x000000000b13c2ca */ /* 0x000ff600000e0000 */
[----:B------:R-:W-:Y:S02]  /*4eb0*/  @!UPT UIADD3 URZ, UPT, UPT, URZ, URZ, URZ ;  /* 0x000000fffffff290 */ /* 0x000fe4000fffe0ff */
[----:B------:R4:W-:Y:S01]  /*4ec0*/  @!UP1 UTMALDG.3D [UR8], [UR18], desc[UR20] ;  /* 0x00001408120095b4 */ /* 0x0009e20008011000 */
[----:B------:R4:W-:Y:S01]  /*4ed0*/  @!P4 SYNCS.ARRIVE.TRANS64.RED.A0TR RZ, [UR6+0x70], R23 ;  /* 0x00007017ffffc9a7 */ /* 0x0009e20008300406 */
[----:B------:R-:W-:Y:S01]  /*4ee0*/  UPLOP3.LUT UP1, UPT, UPT, UPT, UPT, 0x80, 0x8 ;  /* 0x000000000008789c */ /* 0x000fe20003f2f070 */
[----:B------:R-:W-:Y:S01]  /*4ef0*/  SYNCS.ARRIVE.TRANS64.RED.A1T0 RZ, [UR7], RZ ;  /* 0x000000ffffff79a7 */ /* 0x000fe20008100407 */
[----:B------:R-:W-:Y:S09]  /*4f00*/  @P3 BRA `(.L_x_95) ;  /* 0xfffffff000f03947 */ /* 0x000ff2000383ffff */
[----:B------:R-:W-:-:S04]  /*4f10*/  SHF.L.U32 R3, R31, 0x1f, RZ ;  /* 0x0000001f1f037819 */ /* 0x000fc800000006ff */
[----:B------:R-:W1:Y:S02]  /*4f20*/  SYNCS.PHASECHK.TRANS64.TRYWAIT P0, [UR6+0x78], R3 ;  /* 0x00007803ff0075a7 */ /* 0x000e640008001106 */
[----:B-1----:R-:W-:Y:S05]  /*4f30*/  @!P0 BRA `(.L_x_96) ;  /* 0x0000005800848947 */ /* 0x002fea0003800000 */
.L_x_179:
[----:B------:R-:W2:Y:S02]  /*4f40*/  SYNCS.PHASECHK.TRANS64.TRYWAIT P0, [UR6+0x80], R3 ;  /* 0x00008003ff0075a7 */ /* 0x000ea40008001106 */
[----:B--2---:R-:W-:Y:S05]  /*4f50*/  @!P0 BRA `(.L_x_97) ;  /* 0x0000005800948947 */ /* 0x004fea0003800000 */
.L_x_181:
[----:B-1----:R-:W-:-:S07]  /*4f60*/  MOV R0, UR6 ;  /* 0x0000000600007c02 */ /* 0x002fce0008000f00 */
.L_x_98:
[----:B-1----:R-:W-:-:S04]  /*4f70*/  SHF.L.U32 R3, R31, 0x1f, RZ ;  /* 0x0000001f1f037819 */ /* 0x002fc800000006ff */
[----:B------:R1:W2:Y:S03]  /*4f80*/  SYNCS.PHASECHK.TRANS64.TRYWAIT P0, [R0+URZ+0x88], R3 ;  /* 0x00008803000075a7 */ /* 0x0002a600080011ff */
[----:B--2---:R-:W-:Y:S05]  /*4f90*/  @!P0 NANOSLEEP.SYNCS 0x989680 ;  /* 0x009896800000895d */ /* 0x004fea0003900000 */
[----:B------:R-:W2:Y:S02]  /*4fa0*/  @!P0 SYNCS.PHASECHK.TRANS64 P0, [R0+URZ+0x88], R3 ;  /* 0x00008803000085a7 */ /* 0x000ea400080010ff */
[----:B--2-4-:R-:W-:Y:S05]  /*4fb0*/  @P0 EXIT ;  /* 0x000000000000094d */ /* 0x014fea0003800000 */
[----:B------:R-:W-:Y:S05]  /*4fc0*/  BRA `(.L_x_98) ;  /* 0xfffffffc00e87947 */ /* 0x000fea000383ffff */
.L_x_85:
[----:B------:R-:W-:-:S06]  /*4fd0*/  UISETP.GE.AND UP1, UPT, UR10, 0x4, UPT ;  /* 0x000000040a00788c */ /* 0x000fcc000bf26270 */
[----:B------:R-:W-:-:S13]  /*4fe0*/  PLOP3.LUT P0, PT, PT, PT, UP1, 0x80, 0x8 ;  /* 0x000000000008781c */ /* 0x000fda0003f0f018 */
[----:B------:R-:W-:Y:S05]  /*4ff0*/  @!P0 EXIT ;  /* 0x000000000000894d */ /* 0x000fea0003800000 */
[----:B------:R-:W-:Y:S01]  /*5000*/  BAR.SYNC.DEFER_BLOCKING 0x6, 0xa0 ;  /* 0x0182800000007b1d */ /* 0x000fe20000010000 */
[C---:B------:R-:W-:Y:S01]  /*5010*/  IMAD.SHL.U32 R5, R170.reuse, 0x40, RZ ;  /* 0x00000040aa057824 */ /* 0x040fe200078e00ff */
[C---:B------:R-:W-:Y:S01]  /*5020*/  LOP3.LUT R161, R170.reuse, 0x1, RZ, 0xc0, !PT ;  /* 0x00000001aaa17812 */ /* 0x040fe200078ec0ff */
[C---:B------:R-:W-:Y:S02]  /*5030*/  IMAD.U32 R2, R170.reuse, 0x10000, RZ ;  /* 0x00010000aa027824 */ /* 0x040fe400078e00ff */
[----:B------:R-:W-:Y:S02]  /*5040*/  HFMA2 R167, -RZ, RZ, 0, 5.9604644775390625e-08 ;  /* 0x00000001ffa77431 */ /* 0x000fe400000001ff */
[----:B------:R-:W-:Y:S01]  /*5050*/  IMAD.SHL.U32 R160, R170, 0x8, RZ ;  /* 0x00000008aaa07824 */ /* 0x000fe200078e00ff */
[----:B------:R-:W-:Y:S01]  /*5060*/  UMOV UR48, 0x400 ;  /* 0x0000040000307882 */ /* 0x000fe20000000000 */
[----:B------:R-:W1:Y:S01]  /*5070*/  LDC R159, c[0x0][0x370] ;  /* 0x0000dc00ff9f7b82 */ /* 0x000e620000000800 */
[----:B------:R-:W-:Y:S01]  /*5080*/  ULEA UR48, UR37, UR48, 0x18 ;  /* 0x0000003025307291 */ /* 0x000fe2000f8ec0ff */
[----:B------:R-:W-:Y:S01]  /*5090*/  ISETP.NE.U32.AND P0, PT, R161, 0x1, PT ;  /* 0x00000001a100780c */ /* 0x000fe20003f05070 */
[----:B------:R-:W-:Y:S01]  /*50a0*/  IMAD.MOV.U32 R169, RZ, RZ, 0x2 ;  /* 0x00000002ffa97424 */ /* 0x000fe200078e00ff */
[----:B------:R-:W-:Y:S01]  /*50b0*/  LOP3.LUT R7, R5, 0x1c0, RZ, 0xc0, !PT ;  /* 0x000001c005077812 */ /* 0x000fe200078ec0ff */
[----:B------:R-:W-:Y:S01]  /*50c0*/  UIADD3 UR4, UPT, UPT, UR48, 0x400, URZ ;  /* 0x0000040030047890 */ /* 0x000fe2000fffe0ff */
[----:B------:R-:W-:Y:S01]  /*50d0*/  LOP3.LUT R2, R2, 0x600000, RZ, 0xc0, !PT ;  /* 0x0060000002027812 */ /* 0x000fe200078ec0ff */
[----:B------:R-:W-:Y:S01]  /*50e0*/  IMAD.MOV.U32 R168, RZ, RZ, 0x4 ;  /* 0x00000004ffa87424 */ /* 0x000fe200078e00ff */
[----:B------:R-:W2:Y:S01]  /*50f0*/  LDC R74, c[0x0][0xb0c] ;  /* 0x0002c300ff4a7b82 */ /* 0x000ea20000000800 */
[----:B------:R-:W-:Y:S01]  /*5100*/  R2P PR, R170, 0x6 ;  /* 0x00000006aa007804 */ /* 0x000fe20000000000 */
[----:B------:R-:W-:Y:S01]  /*5110*/  IMAD.MOV.U32 R79, RZ, RZ, RZ ;  /* 0x000000ffff4f7224 */ /* 0x000fe200078e00ff */
[----:B------:R-:W-:Y:S01]  /*5120*/  LOP3.LUT R160, R7, 0x38, R160, 0xf8, !PT ;  /* 0x0000003807a07812 */ /* 0x000fe200078ef8a0 */
[----:B------:R-:W-:Y:S01]  /*5130*/  IMAD.MOV.U32 R166, RZ, RZ, RZ ;  /* 0x000000ffffa67224 */ /* 0x000fe200078e00ff */
[----:B------:R-:W-:Y:S01]  /*5140*/  P2R R0, PR, RZ, 0x1 ;  /* 0x00000001ff007803 */ /* 0x000fe20000000000 */
[----:B------:R-:W-:Y:S01]  /*5150*/  IMAD.MOV.U32 R173, RZ, RZ, RZ ;  /* 0x000000ffffad7224 */ /* 0x000fe200078e00ff */
[----:B------:R-:W-:Y:S01]  /*5160*/  LOP3.LUT R160, R160, 0x1e00, R5, 0xf8, !PT ;  /* 0x00001e00a0a07812 */ /* 0x000fe200078ef805 */
[----:B------:R-:W3:Y:S01]  /*5170*/  LDC R157, c[0x0][0xb20] ;  /* 0x0002c800ff9d7b82 */ /* 0x000ee20000000800 */
[----:B------:R-:W4:Y:S01]  /*5180*/  LDS R3, [UR48+0x130] ;  /* 0x00013030ff037984 */ /* 0x000f220008000800 */
[----:B------:R-:W-:Y:S01]  /*5190*/  LOP3.LUT R170, R170, 0x60, RZ, 0xc0, !PT ;  /* 0x00000060aaaa7812 */ /* 0x000fe200078ec0ff */
[----:B------:R-:W-:Y:S01]  /*51a0*/  IMAD.U32 R163, RZ, RZ, UR4 ;  /* 0x00000004ffa37e24 */ /* 0x000fe2000f8e00ff */
[----:B------:R-:W-:Y:S01]  /*51b0*/  MOV R165, RZ ;  /* 0x000000ff00a57202 */ /* 0x000fe20000000f00 */
[----:B------:R-:W1:Y:S01]  /*51c0*/  LDCU.64 UR52, c[0x0][0x348] ;  /* 0x00006900ff3477ac */ /* 0x000e620008000a00 */
[----:B------:R-:W-:-:S02]  /*51d0*/  SEL R169, R169, 0xfffffffe, !P1 ;  /* 0xfffffffea9a97807 */ /* 0x000fc40004800000 */
[----:B------:R-:W1:Y:S01]  /*51e0*/  LDC R73, c[0x0][0xb30] ;  /* 0x0002cc00ff497b82 */ /* 0x000e620000000800 */
[----:B------:R-:W-:Y:S01]  /*51f0*/  SEL R168, R168, 0xfffffffc, !P2 ;  /* 0xfffffffca8a87807 */ /* 0x000fe20005000000 */
[----:B------:R-:W1:Y:S01]  /*5200*/  LDCU.64 UR38, c[0x0][0x888] ;  /* 0x00011100ff2677ac */ /* 0x000e620008000a00 */
[----:B------:R-:W1:Y:S05]  /*5210*/  LDCU.64 UR44, c[0x0][0x890] ;  /* 0x00011200ff2c77ac */ /* 0x000e6a0008000a00 */
[----:B------:R-:W1:Y:S01]  /*5220*/  LDC.64 R152, c[0x0][0xb10] ;  /* 0x0002c400ff987b82 */ /* 0x000e620000000a00 */
[----:B------:R-:W-:Y:S01]  /*5230*/  UMOV UR50, URZ ;  /* 0x000000ff00327c82 */ /* 0x000fe20008000000 */
[----:B------:R-:W-:-:S06]  /*5240*/  UMOV UR49, URZ ;  /* 0x000000ff00317c82 */ /* 0x000fcc0008000000 */
[----:B------:R-:W1:Y:S08]  /*5250*/  LDC.64 R70, c[0x0][0xb18] ;  /* 0x0002c600ff467b82 */ /* 0x000e700000000a00 */
[----:B------:R-:W1:Y:S08]  /*5260*/  LDC.64 R68, c[0x0][0xb28] ;  /* 0x0002ca00ff447b82 */ /* 0x000e700000000a00 */
[----:B------:R-:W1:Y:S01]  /*5270*/  LDC.64 R150, c[0x0][0x8b0] ;  /* 0x00022c00ff967b82 */ /* 0x000e620000000a00 */
[----:B----4-:R-:W-:-:S07]  /*5280*/  IMAD.IADD R2, R3, 0x1, R2 ;  /* 0x0000000103027824 */ /* 0x010fce00078e0202 */
[----:B------:R-:W4:Y:S08]  /*5290*/  LDC.64 R148, c[0x0][0x8a8] ;  /* 0x00022a00ff947b82 */ /* 0x000f300000000a00 */
[----:B--23--:R-:W1:Y:S02]  /*52a0*/  LDC R158, c[0x0][0x374] ;  /* 0x0000dd00ff9e7b82 */ /* 0x00ce640000000800 */
.L_x_135:
[----:B------:R-:W-:Y:S02]  /*52b0*/  LEA R0, R173, UR48, 0x3 ;  /* 0x00000030ad007c11 */ /* 0x000fe4000f8e18ff */
[----:B------:R-:W-:Y:S02]  /*52c0*/  SHF.L.U32 R3, R165, 0x1f, RZ ;  /* 0x0000001fa5037819 */ /* 0x000fe400000006ff */
[----:B-1----:R-:W-:Y:S02]  /*52d0*/  LEA R16, R173, UR48, 0x4 ;  /* 0x00000030ad107c11 */ /* 0x002fe4000f8e20ff */
[----:B------:R-:W2:Y:S02]  /*52e0*/  SYNCS.PHASECHK.TRANS64.TRYWAIT P0, [R0+URZ+0xa0], R3 ;  /* 0x0000a003000075a7 */ /* 0x000ea400080011ff */
[----:B--23--:R-:W-:Y:S05]  /*52f0*/  @!P0 BRA `(.L_x_99) ;  /* 0x0000005400c48947 */ /* 0x00cfea0003800000 */
.L_x_182:
[----:B------:R-:W3:Y:S01]  /*5300*/  LDC.64 R14, c[0x0][0xb10] ;  /* 0x0002c400ff0e7b82 */ /* 0x000ee20000000a00 */
[----:B------:R-:W4:Y:S01]  /*5310*/  LDS.128 R16, [R16+0x110] ;  /* 0x0001100010107984 */ /* 0x000f220000000c00 */
[----:B-1----:R-:W-:Y:S01]  /*5320*/  ISETP.NE.AND P1, PT, R73, 0x1, PT ;  /* 0x000000014900780c */ /* 0x002fe20003f25270 */
[----:B--2---:R-:W-:Y:S01]  /*5330*/  VIADD R0, R0, 0xb0 ;  /* 0x000000b000007836 */ /* 0x004fe20000000000 */
[----:B------:R-:W-:Y:S04]  /*5340*/  ISETP.GE.AND P0, PT, R72, 0x1, PT ;  /* 0x000000014800780c */ /* 0x000fe80003f06270 */
[----:B------:R-:W1:Y:S01]  /*5350*/  LDC.64 R12, c[0x0][0xb18] ;  /* 0x0002c600ff0c7b82 */ /* 0x000e620000000a00 */
[----:B------:R-:W-:Y:S01]  /*5360*/  PRMT R0, RZ, 0x654, R0 ;  /* 0x00000654ff007816 */ /* 0x000fe20000000000 */
[----:B------:R-:W-:Y:S01]  /*5370*/  @!PT LDS RZ, [RZ] ;  /* 0x00000000fffff984 */ /* 0x000fe20000000800 */
[----:B------:R-:W-:Y:S01]  /*5380*/  @!PT LDS RZ, [RZ] ;  /* 0x00000000fffff984 */ /* 0x000fe20000000800 */
[----:B------:R-:W-:Y:S01]  /*5390*/  @!PT LDS RZ, [RZ] ;  /* 0x00000000fffff984 */ /* 0x000fe20000000800 */
[----:B------:R-:W-:Y:S01]  /*53a0*/  @!PT LDS RZ, [RZ] ;  /* 0x00000000fffff984 */ /* 0x000fe20000000800 */
[----:B------:R2:W-:Y:S06]  /*53b0*/  MEMBAR.ALL.CTA ;  /* 0x0000000000007992 */ /* 0x0005ec0000008000 */
[----:B--2---:R-:W2:Y:S01]  /*53c0*/  FENCE.VIEW.ASYNC.S ;  /* 0x00000000000073c6 */ /* 0x004ea20000000000 */
[----:B------:R-:W1:Y:S08]  /*53d0*/  @!P1 LDC R11, c[0x0][0xb20] ;  /* 0x0002c800ff0b9b82 */ /* 0x000e700000000800 */
[----:B------:R-:W1:Y:S01]  /*53e0*/  @!P1 LDC R10, c[0x0][0xb0c] ;  /* 0x0002c300ff0a9b82 */ /* 0x000e620000000800 */
[----:B--2---:R2:W-:Y:S01]  /*53f0*/  SYNCS.ARRIVE.TRANS64.RED.A1T0 RZ, [R0+URZ], RZ ;  /* 0x000000ff00ff79a7 */ /* 0x0045e200081004ff */
[----:B----4-:R-:W-:Y:S04]  /*5400*/  LOP3.LUT P4, RZ, R18, 0x1, RZ, 0xc0, !PT ;  /* 0x0000000112ff7812 */ /* 0x010fe8000788c0ff */
[----:B------:R-:W-:Y:S09]  /*5410*/  P2R R171, PR, RZ, 0x10 ;  /* 0x00000010ffab7803 */ /* 0x000ff20000000000 */
[----:B------:R-:W-:Y:S02]  /*5420*/  @P4 MOV R77, R16 ;  /* 0x00000010004d4202 */ /* 0x000fe40000000f00 */
[----:B------:R-:W-:Y:S01]  /*5430*/  @P4 LOP3.LUT R75, R17, 0xffff, RZ, 0xc0, !PT ;  /* 0x0000ffff114b4812 */ /* 0x000fe200078ec0ff */
[----:B--23--:R-:W-:Y:S06]  /*5440*/  @!P0 BRA `(.L_x_100) ;  /* 0x0000000000a48947 */ /* 0x00cfec0003800000 */
[----:B------:R-:W-:Y:S01]  /*5450*/  IMAD.HI.U32 R24, R158, R71, RZ ;  /* 0x000000479e187227 */ /* 0x000fe200078e00ff */
[----:B------:R-:W-:Y:S02]  /*5460*/  ISETP.NE.AND P0, PT, R70, 0x1, PT ;  /* 0x000000014600780c */ /* 0x000fe40003f05270 */
[----:B------:R-:W-:Y:S01]  /*5470*/  ISETP.NE.AND P2, PT, R72, 0x1, PT ;  /* 0x000000014800780c */ /* 0x000fe20003f45270 */
[-C--:B------:R-:W-:Y:S01]  /*5480*/  IMAD.HI.U32 R22, R159, R152.reuse, RZ ;  /* 0x000000989f167227 */ /* 0x080fe200078e00ff */
[----:B------:R-:W-:Y:S02]  /*5490*/  SHF.R.U32.HI R23, RZ, R157, R24 ;  /* 0x0000009dff177219 */ /* 0x000fe40000011618 */
[----:B------:R-:W-:Y:S01]  /*54a0*/  ISETP.NE.AND P3, PT, R74, 0x1, PT ;  /* 0x000000014a00780c */ /* 0x000fe20003f65270 */
[----:B------:R-:W-:Y:S01]  /*54b0*/  IMAD.HI.U32 R28, R75, R71, RZ ;  /* 0x000000474b1c7227 */ /* 0x000fe200078e00ff */
[----:B------:R-:W-:Y:S02]  /*54c0*/  SHF.R.U32.HI R22, RZ, R153, R22 ;  /* 0x00000099ff167219 */ /* 0x000fe40000011616 */
[----:B------:R-:W-:Y:S01]  /*54d0*/  SEL R3, R158, R23, !P0 ;  /* 0x000000179e037207 */ /* 0x000fe20004000000 */
[----:B------:R-:W-:Y:S01]  /*54e0*/  IMAD.HI.U32 R26, R77, R152, RZ ;  /* 0x000000984d1a7227 */ /* 0x000fe200078e00ff */
[----:B------:R-:W-:Y:S03]  /*54f0*/  SEL R7, R159, R22, !P3 ;  /* 0x000000169f077207 */ /* 0x000fe60005800000 */
[-C--:B------:R-:W-:Y:S01]  /*5500*/  IMAD.HI.U32 R22, R3, R68.reuse, RZ ;  /* 0x0000004403167227 */ /* 0x080fe200078e00ff */
[----:B------:R-:W-:Y:S03]  /*5510*/  SHF.R.U32.HI R26, RZ, R153, R26 ;  /* 0x00000099ff1a7219 */ /* 0x000fe6000001161a */
[----:B------:R-:W-:Y:S01]  /*5520*/  IMAD.HI.U32 R24, R7, R68, RZ ;  /* 0x0000004407187227 */ /* 0x000fe200078e00ff */
[----:B------:R-:W-:Y:S02]  /*5530*/  @P2 SHF.R.U32.HI R3, RZ, R69, R22 ;  /* 0x00000045ff032219 */ /* 0x000fe40000011616 */
[----:B------:R-:W-:Y:S02]  /*5540*/  SHF.R.U32.HI R22, RZ, R157, R28 ;  /* 0x0000009dff167219 */ /* 0x000fe4000001161c */
[----:B------:R-:W-:Y:S01]  /*5550*/  @P2 SHF.R.U32.HI R7, RZ, R69, R24 ;  /* 0x00000045ff072219 */ /* 0x000fe20000011618 */
[C---:B------:R-:W-:Y:S01]  /*5560*/  IMAD R4, R72.reuse, R3, RZ ;  /* 0x0000000348047224 */ /* 0x040fe200078e02ff */
[----:B------:R-:W-:Y:S02]  /*5570*/  SEL R5, R75, R22, !P0 ;  /* 0x000000164b057207 */ /* 0x000fe40004000000 */
[----:B------:R-:W-:Y:S01]  /*5580*/  SEL R3, R77, R26, !P3 ;  /* 0x0000001a4d037207 */ /* 0x000fe20005800000 */
[----:B------:R-:W-:Y:S01]  /*5590*/  IMAD R6, R72, R7, RZ ;  /* 0x0000000748067224 */ /* 0x000fe200078e02ff */
[C---:B------:R-:W-:Y:S01]  /*55a0*/  ISETP.GE.AND P0, PT, R5.reuse, R4, PT ;  /* 0x000000040500720c */ /* 0x040fe20003f06270 */
[----:B------:R-:W-:Y:S03]  /*55b0*/  IMAD.HI.U32 R8, R5, R68, RZ ;  /* 0x0000004405087227 */ /* 0x000fe600078e00ff */
[----:B------:R-:W-:Y:S01]  /*55c0*/  ISETP.GE.OR P0, PT, R3, R6, P0 ;  /* 0x000000060300720c */ /* 0x000fe20000706670 */
[----:B------:R-:W-:Y:S01]  /*55d0*/  IMAD.MOV R6, RZ, RZ, -R3 ;  /* 0x000000ffff067224 */ /* 0x000fe200078e0a03 */
[-C--:B------:R-:W-:Y:S03]  /*55e0*/  SHF.R.U32.HI R8, RZ, R69.reuse, R8 ;  /* 0x00000045ff087219 */ /* 0x080fe60000011608 */
[----:B------:R-:W-:Y:S01]  /*55f0*/  IMAD R77, R74, R6, R77 ;  /* 0x000000064a4d7224 */ /* 0x000fe200078e024d */
[----:B------:R-:W-:Y:S05]  /*5600*/  SEL R9, R5, R8, !P2 ;  /* 0x0000000805097207 */ /* 0x000fea0005000000 */
[----:B------:R-:W-:Y:S02]  /*5610*/  IMAD.MOV R8, RZ, RZ, -R9 ;  /* 0x000000ffff087224 */ /* 0x000fe400078e0a09 */
[C---:B------:R-:W-:Y:S04]  /*5620*/  @!P0 IMAD.HI.U32 R4, R3.reuse, R68, RZ ;  /* 0x0000004403048227 */ /* 0x040fe800078e00ff */
[----:B------:R-:W-:Y:S01]  /*5630*/  IMAD R8, R72, R8, R5 ;  /* 0x0000000848087224 */ /* 0x000fe200078e0205 */
[----:B------:R-:W-:Y:S04]  /*5640*/  @!P0 SHF.R.U32.HI R4, RZ, R69, R4 ;  /* 0x00000045ff048219 */ /* 0x000fe80000011604 */
[----:B------:R-:W-:Y:S02]  /*5650*/  @!P0 SEL R0, R3, R4, !P2 ;  /* 0x0000000403008207 */ /* 0x000fe40005000000 */
[----:B------:R-:W-:Y:S02]  /*5660*/  IADD3 R4, PT, PT, -R5, RZ, RZ ;  /* 0x000000ff05047210 */ /* 0x000fe40007ffe1ff */
[----:B------:R-:W-:Y:S01]  /*5670*/  @!P0 IADD3 R9, PT, PT, R9, -R0, RZ ;  /* 0x8000000009098210 */ /* 0x000fe20007ffe0ff */
[----:B------:R-:W-:Y:S02]  /*5680*/  @!P0 IMAD R0, R7, R8, R0 ;  /* 0x0000000807008224 */ /* 0x000fe400078e0200 */
[----:B------:R-:W-:Y:S02]  /*5690*/  IMAD R75, R70, R4, R75 ;  /* 0x00000004464b7224 */ /* 0x000fe400078e024b */
[----:B------:R-:W-:Y:S02]  /*56a0*/  @!P0 IMAD R5, R9, R72, R3 ;  /* 0x0000004809058224 */ /* 0x000fe400078e0203 */
[----:B------:R-:W-:Y:S04]  /*56b0*/  @!P0 IMAD.MOV.U32 R3, RZ, RZ, R0 ;  /* 0x000000ffff038224 */ /* 0x000fe800078e0000 */
[----:B------:R-:W-:Y:S02]  /*56c0*/  IMAD R77, R3, R74, R77 ;  /* 0x0000004a034d7224 */ /* 0x000fe400078e024d */
[----:B------:R-:W-:Y:S07]  /*56d0*/  IMAD R75, R5, R70, R75 ;  /* 0x00000046054b7224 */ /* 0x000fee00078e024b */
.L_x_100:
[----:B-1----:R-:W-:Y:S01]  /*56e0*/  @!P1 ISETP.NE.AND P0, PT, R12, 0x1, PT ;  /* 0x000000010c00980c */ /* 0x002fe20003f05270 */
[----:B------:R-:W-:Y:S01]  /*56f0*/  @!P1 IMAD.HI.U32 R4, R75, R13, RZ ;  /* 0x0000000d4b049227 */ /* 0x000fe200078e00ff */
[----:B------:R-:W-:Y:S01]  /*5700*/  R2UR UR42, R21 ;  /* 0x00000000152a72ca */ /* 0x000fe200000e0000 */
[----:B------:R-:W-:Y:S01]  /*5710*/  BSSY.RECONVERGENT B6, `(.L_x_101) ;  /* 0x0000031000067945 */ /* 0x000fe20003800200 */
[----:B------:R-:W-:Y:S01]  /*5720*/  R2UR UR41, R20 ;  /* 0x00000000142972ca */ /* 0x000fe200000e0000 */
[----:B------:R-:W-:Y:S01]  /*5730*/  @!P1 IMAD.HI.U32 R0, R77, R14, RZ ;  /* 0x0000000e4d009227 */ /* 0x000fe200078e00ff */
[----:B------:R-:W-:Y:S02]  /*5740*/  @!P1 SHF.R.U32.HI R4, RZ, R11, R4 ;  /* 0x0000000bff049219 */ /* 0x000fe40000011604 */
[----:B------:R-:W-:Y:S01]  /*5750*/  @!P1 ISETP.NE.AND P2, PT, R10, 0x1, PT ;  /* 0x000000010a00980c */ /* 0x000fe20003f45270 */
[----:B------:R-:W-:Y:S01]  /*5760*/  VIADD R173, R173, 0x1 ;  /* 0x00000001adad7836 */ /* 0x000fe20000000000 */
[----:B------:R-:W-:Y:S02]  /*5770*/  @!P1 SEL R3, R75, R4, !P0 ;  /* 0x000000044b039207 */ /* 0x000fe40004000000 */
[----:B------:R-:W-:Y:S02]  /*5780*/  @!P1 SHF.R.U32.HI R0, RZ, R15, R0 ;  /* 0x0000000fff009219 */ /* 0x000fe40000011600 */
[----:B------:R-:W-:Y:S01]  /*5790*/  LOP3.LUT P0, RZ, R163, 0x3f0, RZ, 0xc0, !PT ;  /* 0x000003f0a3ff7812 */ /* 0x000fe2000780c0ff */
[----:B------:R-:W-:Y:S01]  /*57a0*/  USHF.L.U32 UR42, UR42, 0x7, URZ ;  /* 0x000000072a2a7899 */ /* 0x000fe200080006ff */
[----:B------:R-:W-:Y:S01]  /*57b0*/  @!P1 SEL R4, R77, R0, !P2 ;  /* 0x000000004d049207 */ /* 0x000fe20005000000 */
[----:B------:R-:W-:Y:S01]  /*57c0*/  UIMAD UR41, UR41, 0xc0, URZ ;  /* 0x000000c0292978a4 */ /* 0x000fe2000f8e02ff */
[----:B------:R-:W-:Y:S03]  /*57d0*/  @P4 SHF.R.U32.HI R164, RZ, 0x10, R17 ;  /* 0x00000010ffa44819 */ /* 0x000fe60000011611 */
[----:B------:R-:W-:Y:S02]  /*57e0*/  @!P1 IMAD.IADD R0, R3, 0x1, -R4 ;  /* 0x0000000103009824 */ /* 0x000fe400078e0a04 */
[----:B------:R-:W-:Y:S02]  /*57f0*/  @!P1 IMAD.IADD R3, R4, 0x1, -R3 ;  /* 0x0000000104039824 */ /* 0x000fe400078e0a03 */
[----:B------:R-:W-:Y:S02]  /*5800*/  @!P1 IMAD R77, R0, R10, R77 ;  /* 0x0000000a004d9224 */ /* 0x000fe400078e024d */
[----:B------:R-:W-:Y:S01]  /*5810*/  @!P1 IMAD R75, R3, R12, R75 ;  /* 0x0000000c034b9224 */ /* 0x000fe200078e024b */
[----:B------:R-:W-:Y:S06]  /*5820*/  @!P0 BRA `(.L_x_102) ;  /* 0x00000000007c8947 */ /* 0x000fec0003800000 */
[----:B------:R-:W1:Y:S01]  /*5830*/  LDCU.64 UR8, c[0x4][0x80] ;  /* 0x01001000ff0877ac */ /* 0x000e620008000a00 */
[----:B------:R-:W-:Y:S01]  /*5840*/  MOV R16, 0x0 ;  /* 0x0000000000107802 */ /* 0x000fe20000000f00 */
[----:B------:R-:W-:Y:S02]  /*5850*/  HFMA2 R12, -RZ, RZ, 0, 5.9604644775390625e-08 ;  /* 0x00000001ff0c7431 */ /* 0x000fe400000001ff */
[----:B------:R-:W-:Y:S01]  /*5860*/  IMAD.MOV.U32 R8, RZ, RZ, 0x70 ;  /* 0x00000070ff087424 */ /* 0x000fe200078e00ff */
[----:B------:R2:W3:Y:S01]  /*5870*/  LDC.64 R14, c[0x4][R16] ;  /* 0x01000000100e7b82 */ /* 0x0004e20000000a00 */
[----:B------:R-:W4:Y:S01]  /*5880*/  LDCU.64 UR6, c[0x4][0x88] ;  /* 0x01001100ff0677ac */ /* 0x000f220008000a00 */
[----:B------:R-:W-:Y:S01]  /*5890*/  IMAD.MOV.U32 R13, RZ, RZ, RZ ;  /* 0x000000ffff0d7224 */ /* 0x000fe200078e00ff */
[----:B------:R-:W2:Y:S01]  /*58a0*/  LDCU.64 UR4, c[0x4][0x8] ;  /* 0x01000100ff0477ac */ /* 0x000ea20008000a00 */
[----:B-1----:R-:W-:Y:S01]  /*58b0*/  MOV R5, UR9 ;  /* 0x0000000900057c02 */ /* 0x002fe20008000f00 */
[----:B------:R-:W-:Y:S01]  /*58c0*/  IMAD.U32 R4, RZ, RZ, UR8 ;  /* 0x00000008ff047e24 */ /* 0x000fe2000f8e00ff */
[----:B----4-:R-:W-:Y:S01]  /*58d0*/  MOV R7, UR7 ;  /* 0x0000000700077c02 */ /* 0x010fe20008000f00 */
[----:B------:R-:W-:Y:S01]  /*58e0*/  IMAD.U32 R6, RZ, RZ, UR6 ;  /* 0x00000006ff067e24 */ /* 0x000fe2000f8e00ff */
[----:B--2---:R-:W-:Y:S01]  /*58f0*/  MOV R11, UR5 ;  /* 0x00000005000b7c02 */ /* 0x004fe20008000f00 */
[----:B------:R-:W-:Y:S02]  /*5900*/  IMAD.U32 R10, RZ, RZ, UR4 ;  /* 0x00000004ff0a7e24 */ /* 0x000fe4000f8e00ff */
[----:B------:R-:W-:Y:S07]  /*5910*/  LEPC R20, `(.L_x_103) ;  /* 0x000000001014794e */ /* 0x000fee0000000000 */
[----:B---3-5:R-:W-:Y:S05]  /*5920*/  CALL.ABS.NOINC R14 ;  /* 0x000000000e007343 */ /* 0x028fea0003c00000 */
.L_x_103:
[----:B------:R-:W1:Y:S01]  /*5930*/  LDCU.64 UR8, c[0x4][0x80] ;  /* 0x01001000ff0877ac */ /* 0x000e620008000a00 */
[----:B------:R-:W2:Y:S01]  /*5940*/  LDC.64 R16, c[0x4][R16] ;  /* 0x0100000010107b82 */ /* 0x000ea20000000a00 */
[----:B------:R-:W-:Y:S02]  /*5950*/  HFMA2 R12, -RZ, RZ, 0, 5.9604644775390625e-08 ;  /* 0x00000001ff0c7431 */ /* 0x000fe400000001ff */
[----:B------:R-:W-:Y:S02]  /*5960*/  IMAD.MOV.U32 R8, RZ, RZ, 0x70 ;  /* 0x00000070ff087424 */ /* 0x000fe400078e00ff */
[----:B------:R-:W-:Y:S01]  /*5970*/  IMAD.MOV.U32 R13, RZ, RZ, RZ ;  /* 0x000000ffff0d7224 */ /* 0x000fe200078e00ff */
[----:B------:R-:W3:Y:S01]  /*5980*/  LDCU.64 UR6, c[0x4][0x88] ;  /* 0x01001100ff0677ac */ /* 0x000ee20008000a00 */
[----:B------:R-:W4:Y:S01]  /*5990*/  LDCU.64 UR4, c[0x4][0x8] ;  /* 0x01000100ff0477ac */ /* 0x000f220008000a00 */
[----:B-1----:R-:W-:Y:S02]  /*59a0*/  MOV R4, UR8 ;  /* 0x0000000800047c02 */ /* 0x002fe40008000f00 */
[----:B------:R-:W-:Y:S02]  /*59b0*/  MOV R5, UR9 ;  /* 0x0000000900057c02 */ /* 0x000fe40008000f00 */
[----:B---3--:R-:W-:Y:S01]  /*59c0*/  MOV R7, UR7 ;  /* 0x0000000700077c02 */ /* 0x008fe20008000f00 */
[----:B------:R-:W-:Y:S01]  /*59d0*/  IMAD.U32 R6, RZ, RZ, UR6 ;  /* 0x00000006ff067e24 */ /* 0x000fe2000f8e00ff */
[----:B----4-:R-:W-:Y:S01]  /*59e0*/  MOV R11, UR5 ;  /* 0x00000005000b7c02 */ /* 0x010fe20008000f00 */
[----:B------:R-:W-:Y:S02]  /*59f0*/  IMAD.U32 R10, RZ, RZ, UR4 ;  /* 0x00000004ff0a7e24 */ /* 0x000fe4000f8e00ff */
[----:B------:R-:W-:Y:S07]  /*5a00*/  LEPC R20, `(.L_x_102) ;  /* 0x000000001014794e */ /* 0x000fee0000000000 */
[----:B--2---:R-:W-:Y:S05]  /*5a10*/  CALL.ABS.NOINC R16 ;  /* 0x0000000010007343 */ /* 0x004fea0003c00000 */
.L_x_102:
[----:B------:R-:W-:Y:S05]  /*5a20*/  BSYNC.RECONVERGENT B6 ;  /* 0x0000000000067941 */ /* 0x000fea0003800200 */
.L_x_101:
[----:B------:R-:W-:Y:S01]  /*5a30*/  ISETP.NE.U32.AND P4, PT, R150, RZ, PT ;  /* 0x000000ff9600720c */ /* 0x000fe20003f85070 */
[----:B------:R-:W-:Y:S01]  /*5a40*/  UISETP.NE.AND UP2, UPT, UR51, URZ, UPT ;  /* 0x000000ff3300728c */ /* 0x000fe2000bf45270 */
[----:B------:R-:W-:Y:S01]  /*5a50*/  ISETP.NE.U32.AND P2, PT, RZ, UR38, PT ;  /* 0x00000026ff007c0c */ /* 0x000fe2000bf45070 */
[----:B------:R-:W-:Y:S01]  /*5a60*/  UISETP.NE.U32.AND UP1, UPT, UR44, URZ, UPT ;  /* 0x000000ff2c00728c */ /* 0x000fe2000bf25070 */
[----:B------:R-:W-:Y:S01]  /*5a70*/  ISETP.NE.AND.EX P4, PT, R151, RZ, PT, P4 ;  /* 0x000000ff9700720c */ /* 0x000fe20003f85340 */
[----:B------:R-:W-:Y:S01]  /*5a80*/  UPLOP3.LUT UP0, UPT, UPT, UPT, UPT, 0x40, 0x4 ;  /* 0x000000000004789c */ /* 0x000fe20003f0e870 */
[----:B------:R-:W-:Y:S01]  /*5a90*/  ISETP.NE.AND.EX P2, PT, RZ, UR39, PT, P2 ;  /* 0x00000027ff007c0c */ /* 0x000fe2000bf45320 */
[----:B------:R-:W-:Y:S01]  /*5aa0*/  UISETP.NE.AND.EX UP1, UPT, UR45, URZ, UPT, UP1 ;  /* 0x000000ff2d00728c */ /* 0x000fe2000bf25310 */
[----:B------:R-:W-:Y:S04]  /*5ab0*/  PLOP3.LUT P1, PT, PT, PT, UP2, 0x80, 0x8 ;  /* 0x000000000008781c */ /* 0x000fe80003f2f028 */
[----:B------:R-:W-:Y:S06]  /*5ac0*/  @UP2 UPLOP3.LUT UP0, UPT, UPT, UPT, UP1, 0x80, 0x8 ;  /* 0x000000000008289c */ /* 0x000fec0003f0f010 */
[----:B------:R-:W-:Y:S01]  /*5ad0*/  PLOP3.LUT P0, PT, PT, PT, UP0, 0x80, 0x8 ;  /* 0x000000000008781c */ /* 0x000fe20003f0f008 */
[----:B------:R-:W-:Y:S01]  /*5ae0*/  @!UPT UIADD3 URZ, UPT, UPT, URZ, URZ, URZ ;  /* 0x000000fffffff290 */ /* 0x000fe2000fffe0ff */
[----:B------:R-:W-:Y:S11]  /*5af0*/  BRA.U !UP1, `(.L_x_104) ;  /* 0x0000000109387547 */ /* 0x000ff6000b800000 */
[----:B------:R-:W-:Y:S01]  /*5b00*/  UISETP.NE.U32.AND UP0, UPT, UR38, URZ, UPT ;  /* 0x000000ff2600728c */ /* 0x000fe2000bf05070 */
[----:B------:R-:W-:Y:S02]  /*5b10*/  HFMA2 R0, -RZ, RZ, 0, 5.9604644775390625e-08 ;  /* 0x00000001ff007431 */ /* 0x000fe400000001ff */
[----:B------:R-:W-:Y:S01]  /*5b20*/  IMAD.MOV.U32 R155, RZ, RZ, 0x1 ;  /* 0x00000001ff9b7424 */ /* 0x000fe200078e00ff */
[----:B------:R-:W-:Y:S06]  /*5b30*/  UISETP.NE.AND.EX UP0, UPT, UR39, URZ, UPT, UP0 ;  /* 0x000000ff2700728c */ /* 0x000fec000bf05300 */
        /* <DEDUP_REMOVED lines=9> */
[----:B-12---:R-:W-:Y:S02]  /*5bd0*/  @!P3 IMAD.U32 R81, RZ, RZ, UR4 ;  /* 0x00000004ff51be24 */ /* 0x006fe4000f8e00ff */
.L_x_104:
[----:B------:R-:W-:Y:S05]  /*5be0*/  @!P4 BRA `(.L_x_105) ;  /* 0x000000000020c947 */ /* 0x000fea0003800000 */
[----:B------:R-:W-:Y:S04]  /*5bf0*/  ISETP.NE.U32.AND P3, PT, R148, RZ, PT ;  /* 0x000000ff9400720c */ /* 0x000fe80003f65070 */
[----:B------:R-:W-:Y:S11]  /*5c00*/  ISETP.NE.AND.EX P3, PT, R149, RZ, PT, P3 ;  /* 0x000000ff9500720c */ /* 0x000ff60003f65330 */
[----:B------:R-:W-:Y:S02]  /*5c10*/  @!UPT UIADD3 URZ, UPT, UPT, URZ, URZ, URZ ;  /* 0x000000fffffff290 */ /* 0x000fe4000fffe0ff */
[----:B------:R-:W1:Y:S01]  /*5c20*/  @P3 LDC.64 R4, c[0x0][0x8a8] ;  /* 0x00022a00ff043b82 */ /* 0x000e620000000a00 */
[----:B------:R-:W-:Y:S04]  /*5c30*/  @P3 IMAD R0, R150, UR36, RZ ;  /* 0x0000002496003c24 */ /* 0x000fe8000f8e02ff */
[----:B-1----:R-:W-:Y:S05]  /*5c40*/  @P3 IMAD.WIDE R4, R0, 0x4, R4 ;  /* 0x0000000400043825 */ /* 0x002fea00078e0204 */
[----:B-----5:R1:W5:Y:S02]  /*5c50*/  @P3 LDG.E R76, desc[UR46][R4.64] ;  /* 0x0000002e044c3981 */ /* 0x020364000c1e1900 */
[----:B-1----:R-:W2:Y:S02]  /*5c60*/  @!P3 LDC R76, c[0x0][0x8a0] ;  /* 0x00022800ff4cbb82 */ /* 0x002ea40000000800 */
.L_x_105:
[----:B-----5:R-:W-:Y:S01]  /*5c70*/  FSETP.NEU.AND P3, PT, R81, RZ, PT ;  /* 0x000000ff5100720b */ /* 0x020fe20003f6d000 */
[----:B------:R-:W-:Y:S01]  /*5c80*/  IMAD.SHL.U32 R182, R160, 0x2, RZ ;  /* 0x00000002a0b67824 */ /* 0x000fe200078e00ff */
[----:B------:R-:W-:Y:S01]  /*5c90*/  SEL R4, RZ, 0xffffffff, P2 ;  /* 0xffffffffff047807 */ /* 0x000fe20001000000 */
[----:B------:R-:W-:Y:S01]  /*5ca0*/  IMAD.SHL.U32 R108, R168, 0x10, RZ ;  /* 0x00000010a86c7824 */ /* 0x000fe200078e00ff */
[----:B------:R-:W-:Y:S01]  /*5cb0*/  @P1 LOP3.LUT P2, RZ, R155, 0xff, RZ, 0xc0, !PT ;  /* 0x000000ff9bff1812 */ /* 0x000fe2000784c0ff */
[----:B------:R-:W-:Y:S01]  /*5cc0*/  VIADD R181, R182, UR48 ;  /* 0x00000030b6b57c36 */ /* 0x000fe20008000000 */
[----:B------:R-:W-:Y:S01]  /*5cd0*/  @P1 SEL R3, RZ, 0xffffffff, P3 ;  /* 0xffffffffff031807 */ /* 0x000fe20001800000 */
[----:B------:R-:W-:Y:S01]  /*5ce0*/  IMAD.MOV.U32 R116, RZ, RZ, -0x10 ;  /* 0xfffffff0ff747424 */ /* 0x000fe200078e00ff */
[----:B------:R-:W-:Y:S01]  /*5cf0*/  LOP3.LUT R167, R167, 0x1, RZ, 0x3c, !PT ;  /* 0x00000001a7a77812 */ /* 0x000fe200078e3cff */
[----:B------:R-:W-:Y:S01]  /*5d00*/  IMAD.SHL.U32 R110, R169, 0x10, RZ ;  /* 0x00000010a96e7824 */ /* 0x000fe200078e00ff */
[----:B------:R-:W-:Y:S01]  /*5d10*/  @P0 SEL R3, R4, R3, !P2 ;  /* 0x0000000304030207 */ /* 0x000fe20005000000 */
[----:B------:R-:W-:Y:S01]  /*5d20*/  IMAD.IADD R177, R181, 0x1, R108 ;  /* 0x00000001b5b17824 */ /* 0x000fe200078e026c */
[----:B------:R-:W-:Y:S01]  /*5d30*/  LEA R183, R79, UR48, 0x3 ;  /* 0x000000304fb77c11 */ /* 0x000fe2000f8e18ff */
[----:B------:R-:W-:Y:S01]  /*5d40*/  IMAD.IADD R180, R181, 0x1, R110 ;  /* 0x00000001b5b47824 */ /* 0x000fe200078e026e */
[----:B------:R-:W-:Y:S01]  /*5d50*/  @P1 LOP3.LUT R3, R3, 0x1, RZ, 0xc0, !PT ;  /* 0x0000000103031812 */ /* 0x000fe200078ec0ff */
[--C-:B------:R-:W-:Y:S01]  /*5d60*/  IMAD.IADD R175, R110, 0x1, R177.reuse ;  /* 0x000000016eaf7824 */ /* 0x100fe200078e02b1 */
[----:B------:R-:W-:Y:S01]  /*5d70*/  SHF.L.U32 R0, R166, 0x1f, RZ ;  /* 0x0000001fa6007819 */ /* 0x000fe200000006ff */
[----:B------:R-:W-:Y:S01]  /*5d80*/  BSSY B1, `(.L_x_106) ;  /* 0x000004a000017945 */ /* 0x000fe20003800000 */
[----:B------:R-:W-:Y:S01]  /*5d90*/  ISETP.NE.U32.OR P4, PT, R3, 0x1, !P1 ;  /* 0x000000010300780c */ /* 0x000fe20004f85470 */
[----:B------:R-:W-:Y:S01]  /*5da0*/  IMAD.MOV.U32 R111, RZ, RZ, 0x1 ;  /* 0x00000001ff6f7424 */ /* 0x000fe200078e00ff */
[----:B------:R-:W-:Y:S01]  /*5db0*/  PLOP3.LUT P2, PT, PT, PT, UP1, 0x80, 0x8 ;  /* 0x000000000008781c */ /* 0x000fe20003f4f018 */
[----:B------:R-:W-:Y:S01]  /*5dc0*/  IMAD R78, R79, 0xc0, R2 ;  /* 0x000000c04f4e7824 */ /* 0x000fe200078e0202 */
[----:B------:R-:W-:Y:S01]  /*5dd0*/  SEL R3, RZ, 0xffffffff, P3 ;  /* 0xffffffffff037807 */ /* 0x000fe20001800000 */
[----:B------:R-:W-:Y:S01]  /*5de0*/  IMAD.MOV.U32 R109, RZ, RZ, RZ ;  /* 0x000000ffff6d7224 */ /* 0x000fe200078e00ff */
[----:B------:R-:W-:Y:S02]  /*5df0*/  LOP3.LUT P3, R172, R155, 0xff, RZ, 0xc0, !PT ;  /* 0x000000ff9bac7812 */ /* 0x000fe4000786c0ff */
[----:B------:R-:W-:Y:S02]  /*5e00*/  CS2R R146, SRZ ;  /* 0x0000000000927805 */ /* 0x000fe4000001ff00 */
[----:B------:R-:W-:Y:S02]  /*5e10*/  P2R R179, PR, RZ, 0x10 ;  /* 0x00000010ffb37803 */ /* 0x000fe40000000000 */
[----:B------:R-:W-:Y:S02]  /*5e20*/  CS2R R144, SRZ ;  /* 0x0000000000907805 */ /* 0x000fe4000001ff00 */
[----:B------:R-:W-:Y:S02]  /*5e30*/  CS2R R138, SRZ ;  /* 0x00000000008a7805 */ /* 0x000fe4000001ff00 */
[----:B------:R-:W-:Y:S02]  /*5e40*/  CS2R R136, SRZ ;  /* 0x0000000000887805 */ /* 0x000fe4000001ff00 */
[----:B------:R-:W-:Y:S02]  /*5e50*/  CS2R R130, SRZ ;  /* 0x0000000000827805 */ /* 0x000fe4000001ff00 */
[----:B------:R-:W-:Y:S02]  /*5e60*/  @P4 SHF.L.U32 R5, R167, 0x1f, RZ ;  /* 0x0000001fa7054819 */ /* 0x000fe400000006ff */
[----:B------:R-:W-:Y:S02]  /*5e70*/  CS2R R128, SRZ ;  /* 0x0000000000807805 */ /* 0x000fe4000001ff00 */
[----:B------:R-:W-:Y:S02]  /*5e80*/  @P2 SEL R3, R4, R3, !P3 ;  /* 0x0000000304032207 */ /* 0x000fe40005800000 */
[----:B------:R-:W-:Y:S01]  /*5e90*/  CS2R R122, SRZ ;  /* 0x00000000007a7805 */ /* 0x000fe2000001ff00 */
[----:B------:R-:W1:Y:S01]  /*5ea0*/  @P4 SYNCS.PHASECHK.TRANS64.TRYWAIT P1, [UR48+0x60], R5 ;  /* 0x00006005ff0045a7 */ /* 0x000e620008021130 */
[----:B------:R-:W-:Y:S02]  /*5eb0*/  CS2R R120, SRZ ;  /* 0x0000000000787805 */ /* 0x000fe4000001ff00 */
[----:B------:R-:W-:Y:S02]  /*5ec0*/  LOP3.LUT R3, R3, 0x1, RZ, 0xc0, !PT ;  /* 0x0000000103037812 */ /* 0x000fe400078ec0ff */
[----:B------:R-:W-:Y:S02]  /*5ed0*/  CS2R R114, SRZ ;  /* 0x0000000000727805 */ /* 0x000fe4000001ff00 */
[----:B------:R-:W-:Y:S02]  /*5ee0*/  CS2R R112, SRZ ;  /* 0x0000000000707805 */ /* 0x000fe4000001ff00 */
[----:B------:R-:W-:Y:S02]  /*5ef0*/  CS2R R106, SRZ ;  /* 0x00000000006a7805 */ /* 0x000fe4000001ff00 */
[----:B------:R-:W-:Y:S02]  /*5f00*/  ISETP.NE.U32.AND P2, PT, R3, 0x1, PT ;  /* 0x000000010300780c */ /* 0x000fe40003f45070 */
[----:B------:R-:W-:Y:S02]  /*5f10*/  CS2R R104, SRZ ;  /* 0x0000000000687805 */ /* 0x000fe4000001ff00 */
[----:B------:R-:W-:Y:S02]  /*5f20*/  CS2R R98, SRZ ;  /* 0x0000000000627805 */ /* 0x000fe4000001ff00 */
[----:B------:R-:W-:Y:S02]  /*5f30*/  CS2R R96, SRZ ;  /* 0x0000000000607805 */ /* 0x000fe4000001ff00 */
[----:B------:R-:W-:Y:S02]  /*5f40*/  P2R R117, PR, RZ, 0x4 ;  /* 0x00000004ff757803 */ /* 0x000fe40000000000 */
[----:B------:R-:W-:Y:S02]  /*5f50*/  CS2R R90, SRZ ;  /* 0x00000000005a7805 */ /* 0x000fe4000001ff00 */
[----:B------:R-:W-:Y:S02]  /*5f60*/  ISETP.NE.U32.AND P2, PT, R161, 0x1, PT ;  /* 0x00000001a100780c */ /* 0x000fe40003f45070 */
[----:B------:R-:W-:Y:S01]  /*5f70*/  CS2R R88, SRZ ;  /* 0x0000000000587805 */ /* 0x000fe2000001ff00 */
[----:B------:R3:W4:Y:S01]  /*5f80*/  SYNCS.PHASECHK.TRANS64.TRYWAIT P0, [R183+URZ+0xc0], R0 ;  /* 0x0000c000b70075a7 */ /* 0x00072200080011ff */
[----:B------:R-:W-:Y:S05]  /*5f90*/  SEL R116, R116, 0x10, !P2 ;  /* 0x0000001074747807 */ /* 0x000fea0005000000 */
[----:B------:R-:W-:Y:S02]  /*5fa0*/  IMAD.IADD R181, R181, 0x1, R116 ;  /* 0x00000001b5b57824 */ /* 0x000fe400078e0274 */
[C---:B------:R-:W-:Y:S02]  /*5fb0*/  IMAD.IADD R178, R116.reuse, 0x1, R180 ;  /* 0x0000000174b27824 */ /* 0x040fe400078e02b4 */
[C---:B------:R-:W-:Y:S02]  /*5fc0*/  IMAD.IADD R176, R116.reuse, 0x1, R177 ;  /* 0x0000000174b07824 */ /* 0x040fe400078e02b1 */
[----:B------:R-:W-:Y:S01]  /*5fd0*/  IMAD.IADD R174, R116, 0x1, R175 ;  /* 0x0000000174ae7824 */ /* 0x000fe200078e02af */
[----:B-1----:R-:W-:Y:S01]  /*5fe0*/  @P4 SEL R111, RZ, 0x1, !P1 ;  /* 0x00000001ff6f4807 */ /* 0x002fe20004800000 */
[----:B---3--:R-:W-:Y:S06]  /*5ff0*/  @!P4 BRA `(.L_x_107) ;  /* 0x000000000088c947 */ /* 0x008fec0003800000 */
[----:B------:R-:W-:Y:S01]  /*6000*/  IMAD.MOV.U32 R147, RZ, RZ, RZ ;  /* 0x000000ffff937224 */ /* 0x000fe200078e00ff */
[----:B------:R-:W-:Y:S01]  /*6010*/  ISETP.NE.AND P1, PT, R111, RZ, PT ;  /* 0x000000ff6f00720c */ /* 0x000fe20003f25270 */
[----:B------:R-:W-:Y:S01]  /*6020*/  BSSY B0, `(.L_x_108) ;  /* 0x0000014000007945 */ /* 0x000fe20003800000 */
[----:B------:R-:W-:Y:S02]  /*6030*/  CS2R R90, SRZ ;  /* 0x00000000005a7805 */ /* 0x000fe4000001ff00 */
        /* <DEDUP_REMOVED lines=13> */
[----:B------:R-:W-:Y:S01]  /*6110*/  CS2R R144, SRZ ;  /* 0x0000000000907805 */ /* 0x000fe2000001ff00 */
[----:B------:R-:W-:Y:S06]  /*6120*/  @P1 BRA `(.L_x_109) ;  /* 0x00000000000c1947 */ /* 0x000fec0003800000 */
[----:B------:R-:W-:Y:S04]  /*6130*/  SHF.L.U32 R4, R167, 0x1f, RZ ;  /* 0x0000001fa7047819 */ /* 0x000fe800000006ff */
[----:B------:R-:W1:Y:S02]  /*6140*/  SYNCS.PHASECHK.TRANS64.TRYWAIT P1, [UR48+0x60], R4 ;  /* 0x00006004ff0075a7 */ /* 0x000e640008021130 */
[----:B-1----:R-:W-:Y:S05]  /*6150*/  @!P1 BRA `(.L_x_110) ;  /* 0x0000004800409947 */ /* 0x002fea0003800000 */
.L_x_109:
[----:B------:R-:W-:Y:S05]  /*6160*/  BSYNC B0 ;  /* 0x0000000000007941 */ /* 0x000fea0003800000 */
.L_x_108:
[----:B------:R-:W-:Y:S01]  /*6170*/  ISETP.NE.AND P1, PT, R117, RZ, PT ;  /* 0x000000ff7500720c */ /* 0x000fe20003f25270 */
[----:B------:R-:W-:Y:S11]  /*6180*/  HFMA2 R109, -RZ, RZ, 0, 5.9604644775390625e-08 ;  /* 0x00000001ff6d7431 */ /* 0x000ff600000001ff */
[----:B------:R-:W-:Y:S01]  /*6190*/  @!UPT UIADD3 URZ, UPT, UPT, URZ, URZ, URZ ;  /* 0x000000fffffff290 */ /* 0x000fe2000fffe0ff */
[----:B------:R3:W1:Y:S04]  /*61a0*/  @P1 LDS.128 R88, [R182+UR48+0x400] ;  /* 0x00040030b6581984 */ /* 0x0006680008000c00 */
[----:B------:R3:W1:Y:S04]  /*61b0*/  @P1 LDS.128 R96, [R181+0x400] ;  /* 0x00040000b5601984 */ /* 0x0006680000000c00 */
[----:B------:R3:W1:Y:S04]  /*61c0*/  @P1 LDS.128 R104, [R180+0x400] ;  /* 0x00040000b4681984 */ /* 0x0006680000000c00 */
[----:B------:R3:W1:Y:S04]  /*61d0*/  @P1 LDS.128 R112, [R178+0x400] ;  /* 0x00040000b2701984 */ /* 0x0006680000000c00 */
[----:B------:R3:W1:Y:S04]  /*61e0*/  @P1 LDS.128 R120, [R177+0x400] ;  /* 0x00040000b1781984 */ /* 0x0006680000000c00 */
[----:B------:R3:W1:Y:S04]  /*61f0*/  @P1 LDS.128 R128, [R176+0x400] ;  /* 0x00040000b0801984 */ /* 0x0006680000000c00 */
[----:B------:R3:W1:Y:S04]  /*6200*/  @P1 LDS.128 R136, [R175+0x400] ;  /* 0x00040000af881984 */ /* 0x0006680000000c00 */
[----:B------:R3:W1:Y:S02]  /*6210*/  @P1 LDS.128 R144, [R174+0x400] ;  /* 0x00040000ae901984 */ /* 0x0006640000000c00 */
.L_x_107:
[----:B------:R-:W-:Y:S05]  /*6220*/  BSYNC B1 ;  /* 0x0000000000017941 */ /* 0x000fea0003800000 */
.L_x_106:
[----:B-1----:R-:W-:Y:S04]  /*6230*/  SHF.R.U32.HI R3, RZ, 0x15, R78 ;  /* 0x00000015ff037819 */ /* 0x002fe8000001164e */
[----:B------:R-:W-:Y:S01]  /*6240*/  LOP3.LUT P1, RZ, R3, 0x3, R162, 0x48, !PT ;  /* 0x0000000303ff7812 */ /* 0x000fe200078248a2 */
[----:B------:R-:W-:Y:S01]  /*6250*/  @!UPT UIADD3 URZ, UPT, UPT, URZ, URZ, URZ ;  /* 0x000000fffffff290 */ /* 0x000fe2000fffe0ff */
[----:B----4-:R-:W-:Y:S11]  /*6260*/  @P0 BRA `(.L_x_111) ;  /* 0x0000000000080947 */ /* 0x010ff60003800000 */
[----:B------:R-:W1:Y:S02]  /*6270*/  SYNCS.PHASECHK.TRANS64.TRYWAIT P0, [R183+URZ+0xc0], R0 ;  /* 0x0000c000b70075a7 */ /* 0x000e6400080011ff */
[----:B-1----:R-:W-:Y:S05]  /*6280*/  @!P0 BRA `(.L_x_112) ;  /* 0x00000048000c8947 */ /* 0x002fea0003800000 */
.L_x_111:
[----:B------:R-:W-:Y:S05]  /*6290*/  @!P1 BRA `(.L_x_113) ;  /* 0x0000000000409947 */ /* 0x000fea0003800000 */
[----:B------:R-:W4:Y:S01]  /*62a0*/  LDCU.64 UR8, c[0x4][0x70] ;  /* 0x01000e00ff0877ac */ /* 0x000f220008000a00 */
[----:B------:R-:W-:Y:S01]  /*62b0*/  MOV R15, 0x0 ;  /* 0x00000000000f7802 */ /* 0x000fe20000000f00 */
[----:B------:R-:W-:Y:S02]  /*62c0*/  HFMA2 R12, -RZ, RZ, 0, 5.9604644775390625e-08 ;  /* 0x00000001ff0c7431 */ /* 0x000fe400000001ff */
[----:B------:R-:W-:Y:S02]  /*62d0*/  IMAD.MOV.U32 R8, RZ, RZ, 0x192 ;  /* 0x00000192ff087424 */ /* 0x000fe400078e00ff */
[----:B------:R-:W-:Y:S01]  /*62e0*/  IMAD.MOV.U32 R13, RZ, RZ, RZ ;  /* 0x000000ffff0d7224 */ /* 0x000fe200078e00ff */
[----:B------:R-:W5:Y:S01]  /*62f0*/  LDCU.64 UR6, c[0x4][0x78] ;  /* 0x01000f00ff0677ac */ /* 0x000f620008000a00 */
[----:B------:R-:W1:Y:S01]  /*6300*/  LDC.64 R14, c[0x4][R15] ;  /* 0x010000000f0e7b82 */ /* 0x000e620000000a00 */
[----:B------:R-:W2:Y:S01]  /*6310*/  LDCU.64 UR4, c[0x4][0x10] ;  /* 0x01000200ff0477ac */ /* 0x000ea20008000a00 */
[----:B----4-:R-:W-:Y:S01]  /*6320*/  MOV R5, UR9 ;  /* 0x0000000900057c02 */ /* 0x010fe20008000f00 */
[----:B------:R-:W-:Y:S01]  /*6330*/  IMAD.U32 R4, RZ, RZ, UR8 ;  /* 0x00000008ff047e24 */ /* 0x000fe2000f8e00ff */
[----:B-----5:R-:W-:Y:S01]  /*6340*/  MOV R7, UR7 ;  /* 0x0000000700077c02 */ /* 0x020fe20008000f00 */
[----:B------:R-:W-:Y:S01]  /*6350*/  IMAD.U32 R6, RZ, RZ, UR6 ;  /* 0x00000006ff067e24 */ /* 0x000fe2000f8e00ff */
[----:B--2---:R-:W-:Y:S01]  /*6360*/  MOV R11, UR5 ;  /* 0x00000005000b7c02 */ /* 0x004fe20008000f00 */
[----:B------:R-:W-:Y:S02]  /*6370*/  IMAD.U32 R10, RZ, RZ, UR4 ;  /* 0x00000004ff0a7e24 */ /* 0x000fe4000f8e00ff */
[----:B------:R-:W-:Y:S07]  /*6380*/  LEPC R20, `(.L_x_113) ;  /* 0x000000001014794e */ /* 0x000fee0000000000 */
[----:B-1-3--:R-:W-:Y:S05]  /*6390*/  CALL.ABS.NOINC R14 ;  /* 0x000000000e007343 */ /* 0x00afea0003c00000 */
.L_x_113:
[----:B------:R-:W-:Y:S01]  /*63a0*/  SHF.L.U32 R80, R88, 0x10, RZ ;  /* 0x0000001058507819 */ /* 0x000fe200000006ff */
[----:B------:R-:W-:Y:S05]  /*63b0*/  WARPSYNC.ALL ;  /* 0x0000000000007948 */ /* 0x000fea0003800000 */
[----:B------:R-:W-:Y:S01]  /*63c0*/  R2UR UR4, R78 ;  /* 0x000000004e0472ca */ /* 0x000fe200000e0000 */
[----:B------:R-:W-:Y:S01]  /*63d0*/  BSSY.RECONVERGENT B0, `(.L_x_114) ;  /* 0x00000fc000007945 */ /* 0x000fe20003800200 */
[----:B------:R-:W-:Y:S02]  /*63e0*/  LOP3.LUT R82, R88, 0xffff0000, RZ, 0xc0, !PT ;  /* 0xffff000058527812 */ /* 0x000fe400078ec0ff */
[----:B------:R-:W-:Y:S02]  /*63f0*/  SHF.L.U32 R83, R89, 0x10, RZ ;  /* 0x0000001059537819 */ /* 0x000fe400000006ff */
[C---:B------:R-:W-:Y:S02]  /*6400*/  SHF.L.U32 R85, R107.reuse, 0x10, RZ ;  /* 0x000000106b557819 */ /* 0x040fe400000006ff */
[----:B------:R-:W-:Y:S02]  /*6410*/  LOP3.LUT R84, R107, 0xffff0000, RZ, 0xc0, !PT ;  /* 0xffff00006b547812 */ /* 0x000fe400078ec0ff */
[----:B------:R-:W-:Y:S03]  /*6420*/  ISETP.NE.AND P0, PT, R170, RZ, PT ;  /* 0x000000ffaa00720c */ /* 0x000fe60003f05270 */
[----:B------:R-:W1:Y:S02]  /*6430*/  LDTM.x64 R4, tmem[UR4] ;  /* 0x00000004000479ee */ /* 0x000e640008340000 */
[C---:B-12---:R-:W-:Y:S01]  /*6440*/  FMUL R0, R76.reuse, R4 ;  /* 0x000000044c007220 */ /* 0x046fe20000400000 */
[C---:B------:R-:W-:Y:S01]  /*6450*/  FMUL R3, R76.reuse, R5 ;  /* 0x000000054c037220 */ /* 0x040fe20000400000 */
[C---:B------:R-:W-:Y:S01]  /*6460*/  FMUL R6, R76.reuse, R6 ;  /* 0x000000064c067220 */ /* 0x040fe20000400000 */
[----:B------:R-:W-:Y:S01]  /*6470*/  FMUL R7, R76, R7 ;  /* 0x000000074c077220 */ /* 0x000fe20000400000 */
[----:B------:R-:W-:Y:S01]  /*6480*/  FFMA R0, R81, R80, R0 ;  /* 0x0000005051007223 */ /* 0x000fe20000000000 */
[----:B------:R-:W-:Y:S01]  /*6490*/  LOP3.LUT R80, R89, 0xffff0000, RZ, 0xc0, !PT ;  /* 0xffff000059507812 */ /* 0x000fe200078ec0ff */
[----:B------:R-:W-:Y:S01]  /*64a0*/  FFMA R3, R81, R82, R3 ;  /* 0x0000005251037223 */ /* 0x000fe20000000003 */
[----:B------:R-:W-:Y:S01]  /*64b0*/  LOP3.LUT R82, R91, 0xffff0000, RZ, 0xc0, !PT ;  /* 0xffff00005b527812 */ /* 0x000fe200078ec0ff */
[----:B------:R-:W-:Y:S01]  /*64c0*/  FFMA R6, R81, R83, R6 ;  /* 0x0000005351067223 */ /* 0x000fe20000000006 */
[----:B------:R-:W-:Y:S01]  /*64d0*/  SHF.L.U32 R83, R90, 0x10, RZ ;  /* 0x000000105a537819 */ /* 0x000fe200000006ff */
[----:B------:R-:W-:Y:S01]  /*64e0*/  FMUL R4, R76, R8 ;  /* 0x000000084c047220 */ /* 0x000fe20000400000 */
[----:B------:R-:W-:Y:S01]  /*64f0*/  F2FP.BF16.F32.PACK_AB R92, R3, R0 ;  /* 0x00000000035c723e */ /* 0x000fe200000010ff */
[C---:B------:R-:W-:Y:S01]  /*6500*/  FFMA R7, R81.reuse, R80, R7 ;  /* 0x0000005051077223 */ /* 0x040fe20000000007 */
[----:B------:R-:W-:Y:S01]  /*6510*/  LOP3.LUT R80, R90, 0xffff0000, RZ, 0xc0, !PT ;  /* 0xffff00005a507812 */ /* 0x000fe200078ec0ff */
[----:B------:R-:W-:Y:S01]  /*6520*/  FFMA R4, R81, R83, R4 ;  /* 0x0000005351047223 */ /* 0x000fe20000000004 */
[----:B------:R-:W-:Y:S01]  /*6530*/  SHF.L.U32 R83, R91, 0x10, RZ ;  /* 0x000000105b537819 */ /* 0x000fe200000006ff */
[C---:B------:R-:W-:Y:S01]  /*6540*/  FMUL R5, R76.reuse, R9 ;  /* 0x000000094c057220 */ /* 0x040fe20000400000 */
[----:B------:R-:W-:Y:S01]  /*6550*/  F2FP.BF16.F32.PACK_AB R93, R7, R6 ;  /* 0x00000006075d723e */ /* 0x000fe200000010ff */
[C---:B------:R-:W-:Y:S01]  /*6560*/  FMUL R10, R76.reuse, R10 ;  /* 0x0000000a4c0a7220 */ /* 0x040fe20000400000 */
[----:B------:R-:W-:Y:S01]  /*6570*/  FMUL R11, R76, R11 ;  /* 0x0000000b4c0b7220 */ /* 0x000fe20000400000 */
[C---:B------:R-:W-:Y:S01]  /*6580*/  FFMA R5, R81.reuse, R80, R5 ;  /* 0x0000005051057223 */ /* 0x040fe20000000005 */
[----:B------:R-:W-:Y:S01]  /*6590*/  SHF.L.U32 R80, R96, 0x10, RZ ;  /* 0x0000001060507819 */ /* 0x000fe200000006ff */
[----:B------:R-:W-:Y:S01]  /*65a0*/  FFMA R10, R81, R83, R10 ;  /* 0x00000053510a7223 */ /* 0x000fe2000000000a */
[----:B------:R-:W-:Y:S01]  /*65b0*/  SHF.L.U32 R83, R98, 0x10, RZ ;  /* 0x0000001062537819 */ /* 0x000fe200000006ff */
[----:B------:R-:W-:Y:S01]  /*65c0*/  FMUL R8, R76, R12 ;  /* 0x0000000c4c087220 */ /* 0x000fe20000400000 */
[----:B------:R-:W-:Y:S01]  /*65d0*/  F2FP.BF16.F32.PACK_AB R94, R5, R4 ;  /* 0x00000004055e723e */ /* 0x000fe200000010ff */
[C---:B------:R-:W-:Y:S01]  /*65e0*/  FFMA R11, R81.reuse, R82, R11 ;  /* 0x00000052510b7223 */ /* 0x040fe2000000000b */
[----:B------:R-:W-:Y:S01]  /*65f0*/  LOP3.LUT R82, R96, 0xffff0000, RZ, 0xc0, !PT ;  /* 0xffff000060527812 */ /* 0x000fe200078ec0ff */
[C---:B------:R-:W-:Y:S01]  /*6600*/  FMUL R9, R76.reuse, R13 ;  /* 0x0000000d4c097220 */ /* 0x040fe20000400000 */
[----:B------:R-:W-:Y:S01]  /*6610*/  FFMA R8, R81, R80, R8 ;  /* 0x0000005051087223 */ /* 0x000fe20000000008 */
[----:B------:R-:W-:Y:S01]  /*6620*/  SHF.L.U32 R80, R97, 0x10, RZ ;  /* 0x0000001061507819 */ /* 0x000fe200000006ff */
[C---:B------:R-:W-:Y:S01]  /*6630*/  FMUL R14, R76.reuse, R14 ;  /* 0x0000000e4c0e7220 */ /* 0x040fe20000400000 */
[----:B------:R-:W-:Y:S01]  /*6640*/  F2FP.BF16.F32.PACK_AB R95, R11, R10 ;  /* 0x0000000a0b5f723e */ /* 0x000fe200000010ff */
[----:B------:R-:W-:Y:S01]  /*6650*/  FFMA R9, R81, R82, R9 ;  /* 0x0000005251097223 */ /* 0x000fe20000000009 */
[----:B------:R-:W-:Y:S01]  /*6660*/  LOP3.LUT R82, R97, 0xffff0000, RZ, 0xc0, !PT ;  /* 0xffff000061527812 */ /* 0x000fe200078ec0ff */
[----:B------:R-:W-:Y:S01]  /*6670*/  FMUL R15, R76, R15 ;  /* 0x0000000f4c0f7220 */ /* 0x000fe20000400000 */
[----:B------:R-:W-:Y:S01]  /*6680*/  FFMA R14, R81, R80, R14 ;  /* 0x00000050510e7223 */ /* 0x000fe2000000000e */
[----:B------:R-:W-:Y:S01]  /*6690*/  LOP3.LUT R80, R98, 0xffff0000, RZ, 0xc0, !PT ;  /* 0xffff000062507812 */ /* 0x000fe200078ec0ff */
[C---:B------:R-:W-:Y:S01]  /*66a0*/  FMUL R12, R76.reuse, R16 ;  /* 0x000000104c0c7220 */ /* 0x040fe20000400000 */
[----:B------:R-:W-:Y:S01]  /*66b0*/  F2FP.BF16.F32.PACK_AB R100, R9, R8 ;  /* 0x000000080964723e */ /* 0x000fe200000010ff */
[----:B------:R-:W-:Y:S01]  /*66c0*/  FMUL R13, R76, R17 ;  /* 0x000000114c0d7220 */ /* 0x000fe20000400000 */
[----:B------:R-:W-:Y:S01]  /*66d0*/  FFMA R15, R81, R82, R15 ;  /* 0x00000052510f7223 */ /* 0x000fe2000000000f */
[----:B------:R-:W-:Y:S01]  /*66e0*/  LOP3.LUT R82, R99, 0xffff0000, RZ, 0xc0, !PT ;  /* 0xffff000063527812 */ /* 0x000fe200078ec0ff */
[----:B------:R-:W-:Y:S01]  /*66f0*/  FFMA R12, R81, R83, R12 ;  /* 0x00000053510c7223 */ /* 0x000fe2000000000c */
[----:B------:R-:W-:Y:S01]  /*6700*/  SHF.L.U32 R83, R99, 0x10, RZ ;  /* 0x0000001063537819 */ /* 0x000fe200000006ff */
[----:B------:R-:W-:Y:S01]  /*6710*/  FFMA R13, R81, R80, R13 ;  /* 0x00000050510d7223 */ /* 0x000fe2000000000d */
[----:B------:R-:W-:Y:S01]  /*6720*/  SHF.L.U32 R80, R104, 0x10, RZ ;  /* 0x0000001068507819 */ /* 0x000fe200000006ff */
[C---:B------:R-:W-:Y:S01]  /*6730*/  FMUL R18, R76.reuse, R18 ;  /* 0x000000124c127220 */ /* 0x040fe20000400000 */
[----:B------:R-:W-:Y:S01]  /*6740*/  F2FP.BF16.F32.PACK_AB R101, R15, R14 ;  /* 0x0000000e0f65723e */ /* 0x000fe200000010ff */
[C---:B------:R-:W-:Y:S01]  /*6750*/  FMUL R19, R76.reuse, R19 ;  /* 0x000000134c137220 */ /* 0x040fe20000400000 */
[----:B------:R-:W-:Y:S01]  /*6760*/  F2FP.BF16.F32.PACK_AB R102, R13, R12 ;  /* 0x0000000c0d66723e */ /* 0x000fe200000010ff */
[----:B------:R-:W-:Y:S01]  /*6770*/  FMUL R16, R76, R20 ;  /* 0x000000144c107220 */ /* 0x000fe20000400000 */
[C---:B------:R-:W-:Y:S01]  /*6780*/  FFMA R18, R81.reuse, R83, R18 ;  /* 0x0000005351127223 */ /* 0x040fe20000000012 */
[----:B------:R-:W-:Y:S01]  /*6790*/  SHF.L.U32 R83, R106, 0x10, RZ ;  /* 0x000000106a537819 */ /* 0x000fe200000006ff */
        /* <DEDUP_REMOVED lines=9> */
[----:B------:R-:W-:Y:S01]  /*6830*/  LOP3.LUT R82, R106, 0xffff0000, RZ, 0xc0, !PT ;  /* 0xffff00006a527812 */ /* 0x000fe200078ec0ff */
[----:B------:R-:W-:Y:S01]  /*6840*/  FFMA R22, R81, R80, R22 ;  /* 0x0000005051167223 */ /* 0x000fe20000000016 */
[----:B------:R-:W-:Y:S01]  /*6850*/  LOP3.LUT R80, R105, 0xffff0000, RZ, 0xc0, !PT ;  /* 0xffff000069507812 */ /* 0x000fe200078ec0ff */
[C---:B------:R-:W-:Y:S01]  /*6860*/  FMUL R20, R76.reuse, R24 ;  /* 0x000000184c147220 */ /* 0x040fe20000400000 */
[----:B------:R-:W-:Y:S01]  /*6870*/  F2FP.BF16.F32.PACK_AB R124, R17, R16 ;  /* 0x00000010117c723e */ /* 0x000fe200000010ff */
[C---:B------:R-:W-:Y:S01]  /*6880*/  FMUL R21, R76.reuse, R25 ;  /* 0x000000194c157220 */ /* 0x040fe20000400000 */
[----:B------:R-:W-:Y:S01]  /*6890*/  FMUL R26, R76, R26 ;  /* 0x0000001a4c1a7220 */ /* 0x000fe20000400000 */
[C---:B------:R-:W-:Y:S01]  /*68a0*/  FFMA R23, R81.reuse, R80, R23 ;  /* 0x0000005051177223 */ /* 0x040fe20000000017 */
[----:B------:R-:W-:Y:S01]  /*68b0*/  SHF.L.U32 R80, R112, 0x10, RZ ;  /* 0x0000001070507819 */ /* 0x000fe200000006ff */
[C---:B------:R-:W-:Y:S01]  /*68c0*/  FMUL R27, R76.reuse, R27 ;  /* 0x0000001b4c1b7220 */ /* 0x040fe20000400000 */
        /* <DEDUP_REMOVED lines=8> */
[----:B------:R-:W-:Y:S01]  /*6950*/  FFMA R27, R81, R84, R27 ;  /* 0x00000054511b7223 */ /* 0x000fe2000000001b */
[----:B------:R-:W-:Y:S01]  /*6960*/  F2FP.BF16.F32.PACK_AB R126, R21, R20 ;  /* 0x00000014157e723e */ /* 0x000fe200000010ff */
[----:B------:R-:W-:Y:S01]  /*6970*/  FFMA R24, R81, R80, R24 ;  /* 0x0000005051187223 */ /* 0x000fe20000000018 */
[----:B------:R-:W-:Y:S01]  /*6980*/  LOP3.LUT R80, R113, 0xffff0000, RZ, 0xc0, !PT ;  /* 0xffff000071507812 */ /* 0x000fe200078ec0ff */
[C---:B------:R-:W-:Y:S01]  /*6990*/  FMUL R25, R76.reuse, R29 ;  /* 0x0000001d4c197220 */ /* 0x040fe20000400000 */
[----:B------:R-:W-:Y:S01]  /*69a0*/  F2FP.BF16.F32.PACK_AB R127, R27, R26 ;  /* 0x0000001a1b7f723e */ /* 0x000fe200000010ff */
[C---:B------:R-:W-:Y:S01]  /*69b0*/  FMUL R30, R76.reuse, R30 ;  /* 0x0000001e4c1e7220 */ /* 0x040fe20000400000 */
[----:B------:R-:W-:Y:S01]  /*69c0*/  LOP3.LUT R84, R147, 0xffff0000, RZ, 0xc0, !PT ;  /* 0xffff000093547812 */ /* 0x000fe200078ec0ff */
[----:B------:R-:W-:Y:S01]  /*69d0*/  FMUL R31, R76, R31 ;  /* 0x0000001f4c1f7220 */ /* 0x000fe20000400000 */
[----:B------:R-:W-:Y:S01]  /*69e0*/  FFMA R25, R81, R82, R25 ;  /* 0x0000005251197223 */ /* 0x000fe20000000019 */
[----:B------:R-:W-:Y:S01]  /*69f0*/  LOP3.LUT R82, R115, 0xffff0000, RZ, 0xc0, !PT ;  /* 0xffff000073527812 */ /* 0x000fe200078ec0ff */
[C---:B------:R-:W-:Y:S01]  /*6a00*/  FFMA R30, R81.reuse, R83, R30 ;  /* 0x00000053511e7223 */ /* 0x040fe2000000001e */
[C---:B------:R-:W-:Y:S01]  /*6a10*/  SHF.L.U32 R83, R114.reuse, 0x10, RZ ;  /* 0x0000001072537819 */ /* 0x040fe200000006ff */
[C---:B------:R-:W-:Y:S01]  /*6a20*/  FFMA R31, R81.reuse, R80, R31 ;  /* 0x00000050511f7223 */ /* 0x040fe2000000001f */
[----:B------:R-:W-:Y:S01]  /*6a30*/  LOP3.LUT R80, R114, 0xffff0000, RZ, 0xc0, !PT ;  /* 0xffff000072507812 */ /* 0x000fe200078ec0ff */
[C---:B------:R-:W-:Y:S01]  /*6a40*/  FMUL R28, R76.reuse, R32 ;  /* 0x000000204c1c7220 */ /* 0x040fe20000400000 */
[C---:B------:R-:W-:Y:S01]  /*6a50*/  FMUL R29, R76.reuse, R33 ;  /* 0x000000214c1d7220 */ /* 0x040fe20000400000 */
[C---:B------:R-:W-:Y:S01]  /*6a60*/  FMUL R34, R76.reuse, R34 ;  /* 0x000000224c227220 */ /* 0x040fe20000400000 */
[----:B------:R-:W-:Y:S01]  /*6a70*/  FMUL R35, R76, R35 ;  /* 0x000000234c237220 */ /* 0x000fe20000400000 */
[----:B------:R-:W-:Y:S01]  /*6a80*/  FFMA R28, R81, R83, R28 ;  /* 0x00000053511c7223 */ /* 0x000fe2000000001c */
[----:B------:R-:W-:Y:S01]  /*6a90*/  SHF.L.U32 R83, R121, 0x10, RZ ;  /* 0x0000001079537819 */ /* 0x000fe200000006ff */
[C---:B------:R-:W-:Y:S01]  /*6aa0*/  FFMA R29, R81.reuse, R80, R29 ;  /* 0x00000050511d7223 */ /* 0x040fe2000000001d */
[C---:B------:R-:W-:Y:S01]  /*6ab0*/  SHF.L.U32 R80, R120.reuse, 0x10, RZ ;  /* 0x0000001078507819 */ /* 0x040fe200000006ff */
[----:B------:R-:W-:Y:S01]  /*6ac0*/  FFMA R34, R81, R85, R34 ;  /* 0x0000005551227223 */ /* 0x000fe20000000022 */
[----:B------:R-:W-:Y:S01]  /*6ad0*/  SHF.L.U32 R85, R123, 0x10, RZ ;  /* 0x000000107b557819 */ /* 0x000fe200000006ff */
[C---:B------:R-:W-:Y:S01]  /*6ae0*/  FFMA R35, R81.reuse, R82, R35 ;  /* 0x0000005251237223 */ /* 0x040fe20000000023 */
[----:B------:R-:W-:Y:S01]  /*6af0*/  LOP3.LUT R82, R120, 0xffff0000, RZ, 0xc0, !PT ;  /* 0xffff000078527812 */ /* 0x000fe200078ec0ff */
[C---:B------:R-:W-:Y:S01]  /*6b00*/  FMUL R32, R76.reuse, R36 ;  /* 0x000000244c207220 */ /* 0x040fe20000400000 */
[C---:B------:R-:W-:Y:S01]  /*6b10*/  FMUL R33, R76.reuse, R37 ;  /* 0x000000254c217220 */ /* 0x040fe20000400000 */
[----:B------:R-:W-:Y:S01]  /*6b20*/  FMUL R38, R76, R38 ;  /* 0x000000264c267220 */ /* 0x000fe20000400000 */
[----:B------:R1:W-:Y:S01]  /*6b30*/  STS.128 [R182+UR48+0x400], R92 ;  /* 0x0004005cb6007988 */ /* 0x0003e20008000c30 */
[----:B------:R-:W-:Y:S01]  /*6b40*/  FFMA R32, R81, R80, R32 ;  /* 0x0000005051207223 */ /* 0x000fe20000000020 */
[----:B------:R-:W-:Y:S01]  /*6b50*/  LOP3.LUT R80, R121, 0xffff0000, RZ, 0xc0, !PT ;  /* 0xffff000079507812 */ /* 0x000fe200078ec0ff */
[C---:B------:R-:W-:Y:S01]  /*6b60*/  FFMA R33, R81.reuse, R82, R33 ;  /* 0x0000005251217223 */ /* 0x040fe20000000021 */
[----:B------:R-:W-:Y:S01]  /*6b70*/  LOP3.LUT R82, R122, 0xffff0000, RZ, 0xc0, !PT ;  /* 0xffff00007a527812 */ /* 0x000fe200078ec0ff */
[----:B------:R-:W-:Y:S01]  /*6b80*/  FMUL R39, R76, R39 ;  /* 0x000000274c277220 */ /* 0x000fe20000400000 */
[C---:B------:R-:W-:Y:S01]  /*6b90*/  FFMA R38, R81.reuse, R83, R38 ;  /* 0x0000005351267223 */ /* 0x040fe20000000026 */
[----:B------:R-:W-:Y:S01]  /*6ba0*/  SHF.L.U32 R83, R122, 0x10, RZ ;  /* 0x000000107a537819 */ /* 0x000fe200000006ff */
[C---:B------:R-:W-:Y:S01]  /*6bb0*/  FMUL R36, R76.reuse, R40 ;  /* 0x000000284c247220 */ /* 0x040fe20000400000 */
[----:B------:R-:W-:Y:S01]  /*6bc0*/  FFMA R39, R81, R80, R39 ;  /* 0x0000005051277223 */ /* 0x000fe20000000027 */
[----:B------:R-:W-:Y:S01]  /*6bd0*/  LOP3.LUT R80, R123, 0xffff0000, RZ, 0xc0, !PT ;  /* 0xffff00007b507812 */ /* 0x000fe200078ec0ff */
[C---:B------:R-:W-:Y:S01]  /*6be0*/  FMUL R37, R76.reuse, R41 ;  /* 0x000000294c257220 */ /* 0x040fe20000400000 */
[C---:B------:R-:W-:Y:S01]  /*6bf0*/  FMUL R42, R76.reuse, R42 ;  /* 0x0000002a4c2a7220 */ /* 0x040fe20000400000 */
[----:B------:R-:W-:Y:S01]  /*6c00*/  FMUL R43, R76, R43 ;  /* 0x0000002b4c2b7220 */ /* 0x000fe20000400000 */
[C---:B------:R-:W-:Y:S01]  /*6c10*/  FFMA R36, R81.reuse, R83, R36 ;  /* 0x0000005351247223 */ /* 0x040fe20000000024 */
[C---:B------:R-:W-:Y:S01]  /*6c20*/  SHF.L.U32 R83, R128.reuse, 0x10, RZ ;  /* 0x0000001080537819 */ /* 0x040fe200000006ff */
[----:B------:R2:W-:Y:S01]  /*6c30*/  STS.128 [R181+0x400], R100 ;  /* 0x00040064b5007388 */ /* 0x0005e20000000c00 */
[----:B------:R-:W-:Y:S01]  /*6c40*/  FFMA R37, R81, R82, R37 ;  /* 0x0000005251257223 */ /* 0x000fe20000000025 */
[----:B------:R-:W-:Y:S01]  /*6c50*/  LOP3.LUT R82, R129, 0xffff0000, RZ, 0xc0, !PT ;  /* 0xffff000081527812 */ /* 0x000fe200078ec0ff */
[----:B------:R-:W-:Y:S01]  /*6c60*/  FFMA R42, R81, R85, R42 ;  /* 0x00000055512a7223 */ /* 0x000fe2000000002a */
[----:B------:R-:W-:Y:S01]  /*6c70*/  SHF.L.U32 R85, R129, 0x10, RZ ;  /* 0x0000001081557819 */ /* 0x000fe200000006ff */
        /* <DEDUP_REMOVED lines=8> */
[----:B------:R4:W-:Y:S01]  /*6d00*/  STS.128 [R180+0x400], R124 ;  /* 0x0004007cb4007388 */ /* 0x0009e20000000c00 */
[C---:B------:R-:W-:Y:S01]  /*6d10*/  FFMA R41, R81.reuse, R80, R41 ;  /* 0x0000005051297223 */ /* 0x040fe20000000029 */
[C---:B------:R-:W-:Y:S01]  /*6d20*/  SHF.L.U32 R80, R130.reuse, 0x10, RZ ;  /* 0x0000001082507819 */ /* 0x040fe200000006ff */
[----:B------:R-:W-:Y:S01]  /*6d30*/  FFMA R46, R81, R85, R46 ;  /* 0x00000055512e7223 */ /* 0x000fe2000000002e */
[----:B------:R-:W-:Y:S01]  /*6d40*/  SHF.L.U32 R85, R137, 0x10, RZ ;  /* 0x0000001089557819 */ /* 0x000fe200000006ff */
[----:B------:R-:W-:Y:S01]  /*6d50*/  FFMA R47, R81, R82, R47 ;  /* 0x00000052512f7223 */ /* 0x000fe2000000002f */
[----:B------:R-:W-:Y:S01]  /*6d60*/  LOP3.LUT R82, R130, 0xffff0000, RZ, 0xc0, !PT ;  /* 0xffff000082527812 */ /* 0x000fe200078ec0ff */
[C---:B------:R-:W-:Y:S01]  /*6d70*/  FMUL R44, R76.reuse, R48 ;  /* 0x000000304c2c7220 */ /* 0x040fe20000400000 */
[----:B-1----:R-:W-:Y:S01]  /*6d80*/  F2FP.BF16.F32.PACK_AB R92, R25, R24 ;  /* 0x00000018195c723e */ /* 0x002fe200000010ff */
[C---:B------:R-:W-:Y:S01]  /*6d90*/  FMUL R45, R76.reuse, R49 ;  /* 0x000000314c2d7220 */ /* 0x040fe20000400000 */
[----:B------:R-:W-:Y:S01]  /*6da0*/  F2FP.BF16.F32.PACK_AB R93, R31, R30 ;  /* 0x0000001e1f5d723e */ /* 0x000fe200000010ff */
[----:B------:R-:W-:Y:S01]  /*6db0*/  FMUL R50, R76, R50 ;  /* 0x000000324c327220 */ /* 0x000fe20000400000 */
[----:B------:R-:W-:Y:S01]  /*6dc0*/  F2FP.BF16.F32.PACK_AB R94, R29, R28 ;  /* 0x0000001c1d5e723e */ /* 0x000fe200000010ff */
[----:B------:R-:W-:Y:S01]  /*6dd0*/  FFMA R44, R81, R80, R44 ;  /* 0x00000050512c7223 */ /* 0x000fe2000000002c */
[----:B------:R-:W-:Y:S01]  /*6de0*/  LOP3.LUT R80, R131, 0xffff0000, RZ, 0xc0, !PT ;  /* 0xffff000083507812 */ /* 0x000fe200078ec0ff */
[----:B------:R-:W-:Y:S01]  /*6df0*/  FFMA R45, R81, R82, R45 ;  /* 0x00000052512d7223 */ /* 0x000fe2000000002d */
[----:B------:R-:W-:Y:S01]  /*6e00*/  LOP3.LUT R82, R136, 0xffff0000, RZ, 0xc0, !PT ;  /* 0xffff000088527812 */ /* 0x000fe200078ec0ff */
[----:B------:R-:W-:Y:S01]  /*6e10*/  FMUL R51, R76, R51 ;  /* 0x000000334c337220 */ /* 0x000fe20000400000 */
[----:B------:R-:W-:Y:S01]  /*6e20*/  F2FP.BF16.F32.PACK_AB R95, R35, R34 ;  /* 0x00000022235f723e */ /* 0x000fe200000010ff */
[----:B------:R-:W-:Y:S01]  /*6e30*/  FFMA R50, R81, R83, R50 ;  /* 0x0000005351327223 */ /* 0x000fe20000000032 */
[----:B------:R-:W-:Y:S01]  /*6e40*/  SHF.L.U32 R83, R136, 0x10, RZ ;  /* 0x0000001088537819 */ /* 0x000fe200000006ff */
[C---:B------:R-:W-:Y:S01]  /*6e50*/  FMUL R48, R76.reuse, R52 ;  /* 0x000000344c307220 */ /* 0x040fe20000400000 */
[----:B--2---:R-:W-:Y:S01]  /*6e60*/  F2FP.BF16.F32.PACK_AB R100, R33, R32 ;  /* 0x000000202164723e */ /* 0x004fe200000010ff */
[----:B------:R-:W-:Y:S01]  /*6e70*/  FFMA R51, R81, R80, R51 ;  /* 0x0000005051337223 */ /* 0x000fe20000000033 */
[----:B------:R-:W-:Y:S01]  /*6e80*/  LOP3.LUT R80, R137, 0xffff0000, RZ, 0xc0, !PT ;  /* 0xffff000089507812 */ /* 0x000fe200078ec0ff */
[----:B------:R1:W-:Y:S01]  /*6e90*/  STS.128 [R178+0x400], R92 ;  /* 0x0004005cb2007388 */ /* 0x0003e20000000c00 */
[----:B------:R-:W-:Y:S01]  /*6ea0*/  F2FP.BF16.F32.PACK_AB R101, R39, R38 ;  /* 0x000000262765723e */ /* 0x000fe200000010ff */
[C---:B------:R-:W-:Y:S01]  /*6eb0*/  FMUL R49, R76.reuse, R53 ;  /* 0x000000354c317220 */ /* 0x040fe20000400000 */
[----:B------:R-:W-:Y:S01]  /*6ec0*/  F2FP.BF16.F32.PACK_AB R102, R37, R36 ;  /* 0x000000242566723e */ /* 0x000fe200000010ff */
[C---:B------:R-:W-:Y:S01]  /*6ed0*/  FMUL R54, R76.reuse, R54 ;  /* 0x000000364c367220 */ /* 0x040fe20000400000 */
[----:B------:R-:W-:Y:S01]  /*6ee0*/  F2FP.BF16.F32.PACK_AB R103, R43, R42 ;  /* 0x0000002a2b67723e */ /* 0x000fe200000010ff */
[----:B------:R-:W-:Y:S01]  /*6ef0*/  FMUL R55, R76, R55 ;  /* 0x000000374c377220 */ /* 0x000fe20000400000 */
[----:B----4-:R-:W-:Y:S01]  /*6f00*/  F2FP.BF16.F32.PACK_AB R124, R41, R40 ;  /* 0x00000028297c723e */ /* 0x010fe200000010ff */
[C---:B------:R-:W-:Y:S01]  /*6f10*/  FFMA R48, R81.reuse, R83, R48 ;  /* 0x0000005351307223 */ /* 0x040fe20000000030 */
[C---:B------:R-:W-:Y:S01]  /*6f20*/  FFMA R49, R81.reuse, R82, R49 ;  /* 0x0000005251317223 */ /* 0x040fe20000000031 */
[----:B------:R1:W-:Y:S01]  /*6f30*/  STS.128 [R177+0x400], R100 ;  /* 0x00040064b1007388 */ /* 0x0003e20000000c00 */
[C---:B------:R-:W-:Y:S01]  /*6f40*/  SHF.L.U32 R83, R138.reuse, 0x10, RZ ;  /* 0x000000108a537819 */ /* 0x040fe200000006ff */
[----:B------:R-:W-:Y:S01]  /*6f50*/  FFMA R54, R81, R85, R54 ;  /* 0x0000005551367223 */ /* 0x000fe20000000036 */
[----:B------:R-:W-:Y:S01]  /*6f60*/  SHF.L.U32 R85, R139, 0x10, RZ ;  /* 0x000000108b557819 */ /* 0x000fe200000006ff */
[----:B------:R-:W-:Y:S01]  /*6f70*/  FFMA R55, R81, R80, R55 ;  /* 0x0000005051377223 */ /* 0x000fe20000000037 */
[----:B------:R-:W-:Y:S01]  /*6f80*/  LOP3.LUT R80, R138, 0xffff0000, RZ, 0xc0, !PT ;  /* 0xffff00008a507812 */ /* 0x000fe200078ec0ff */
[C---:B------:R-:W-:Y:S01]  /*6f90*/  FMUL R52, R76.reuse, R56 ;  /* 0x000000384c347220 */ /* 0x040fe20000400000 */
[----:B------:R-:W-:Y:S01]  /*6fa0*/  LOP3.LUT R82, R139, 0xffff0000, RZ, 0xc0, !PT ;  /* 0xffff00008b527812 */ /* 0x000fe200078ec0ff */
[C---:B------:R-:W-:Y:S01]  /*6fb0*/  FMUL R53, R76.reuse, R57 ;  /* 0x000000394c357220 */ /* 0x040fe20000400000 */
[C---:B------:R-:W-:Y:S01]  /*6fc0*/  FMUL R58, R76.reuse, R58 ;  /* 0x0000003a4c3a7220 */ /* 0x040fe20000400000 */
[----:B------:R-:W-:Y:S01]  /*6fd0*/  FMUL R59, R76, R59 ;  /* 0x0000003b4c3b7220 */ /* 0x000fe20000400000 */
[C---:B------:R-:W-:Y:S01]  /*6fe0*/  FFMA R52, R81.reuse, R83, R52 ;  /* 0x0000005351347223 */ /* 0x040fe20000000034 */
[C---:B------:R-:W-:Y:S01]  /*6ff0*/  FFMA R53, R81.reuse, R80, R53 ;  /* 0x0000005051357223 */ /* 0x040fe20000000035 */
[C---:B------:R-:W-:Y:S01]  /*7000*/  FFMA R58, R81.reuse, R85, R58 ;  /* 0x00000055513a7223 */ /* 0x040fe2000000003a */
[----:B------:R-:W-:Y:S01]  /*7010*/  FFMA R59, R81, R82, R59 ;  /* 0x00000052513b7223 */ /* 0x000fe2000000003b */
[----:B------:R-:W-:Y:S01]  /*7020*/  SHF.L.U32 R80, R144, 0x10, RZ ;  /* 0x0000001090507819 */ /* 0x000fe200000006ff */
[----:B------:R-:W-:Y:S01]  /*7030*/  FMUL R56, R76, R60 ;  /* 0x0000003c4c387220 */ /* 0x000fe20000400000 */
[----:B------:R-:W-:Y:S01]  /*7040*/  LOP3.LUT R82, R144, 0xffff0000, RZ, 0xc0, !PT ;  /* 0xffff000090527812 */ /* 0x000fe200078ec0ff */
[C---:B------:R-:W-:Y:S01]  /*7050*/  FMUL R57, R76.reuse, R61 ;  /* 0x0000003d4c397220 */ /* 0x040fe20000400000 */
[----:B------:R-:W-:Y:S01]  /*7060*/  SHF.L.U32 R83, R145, 0x10, RZ ;  /* 0x0000001091537819 */ /* 0x000fe200000006ff */
[C---:B------:R-:W-:Y:S01]  /*7070*/  FMUL R62, R76.reuse, R62 ;  /* 0x0000003e4c3e7220 */ /* 0x040fe20000400000 */
[----:B------:R-:W-:Y:S01]  /*7080*/  F2FP.BF16.F32.PACK_AB R125, R47, R46 ;  /* 0x0000002e2f7d723e */ /* 0x000fe200000010ff */
[----:B------:R-:W-:Y:S01]  /*7090*/  FFMA R56, R81, R80, R56 ;  /* 0x0000005051387223 */ /* 0x000fe20000000038 */
[----:B------:R-:W-:Y:S01]  /*70a0*/  F2FP.BF16.F32.PACK_AB R126, R45, R44 ;  /* 0x0000002c2d7e723e */ /* 0x000fe200000010ff */
[----:B------:R-:W-:Y:S01]  /*70b0*/  FFMA R57, R81, R82, R57 ;  /* 0x0000005251397223 */ /* 0x000fe20000000039 */
[----:B------:R-:W-:Y:S01]  /*70c0*/  F2FP.BF16.F32.PACK_AB R127, R51, R50 ;  /* 0x00000032337f723e */ /* 0x000fe200000010ff */
[----:B------:R-:W-:Y:S01]  /*70d0*/  FFMA R62, R81, R83, R62 ;  /* 0x00000053513e7223 */ /* 0x000fe2000000003e */
[----:B------:R-:W-:Y:S01]  /*70e0*/  LOP3.LUT R80, R145, 0xffff0000, RZ, 0xc0, !PT ;  /* 0xffff000091507812 */ /* 0x000fe200078ec0ff */
[----:B------:R-:W-:Y:S01]  /*70f0*/  FMUL R63, R76, R63 ;  /* 0x0000003f4c3f7220 */ /* 0x000fe20000400000 */
[----:B------:R-:W-:Y:S01]  /*7100*/  SHF.L.U32 R83, R146, 0x10, RZ ;  /* 0x0000001092537819 */ /* 0x000fe200000006ff */
[----:B------:R1:W-:Y:S01]  /*7110*/  STS.128 [R176+0x400], R124 ;  /* 0x0004007cb0007388 */ /* 0x0003e20000000c00 */
[----:B------:R-:W-:Y:S01]  /*7120*/  FMUL R60, R76, R64 ;  /* 0x000000404c3c7220 */ /* 0x000fe20000400000 */
[----:B------:R-:W-:Y:S01]  /*7130*/  LOP3.LUT R82, R146, 0xffff0000, RZ, 0xc0, !PT ;  /* 0xffff000092527812 */ /* 0x000fe200078ec0ff */
[C---:B------:R-:W-:Y:S01]  /*7140*/  FMUL R61, R76.reuse, R65 ;  /* 0x000000414c3d7220 */ /* 0x040fe20000400000 */
[----:B------:R-:W-:Y:S01]  /*7150*/  SHF.L.U32 R85, R147, 0x10, RZ ;  /* 0x0000001093557819 */ /* 0x000fe200000006ff */
[C---:B------:R-:W-:Y:S01]  /*7160*/  FMUL R66, R76.reuse, R66 ;  /* 0x000000424c427220 */ /* 0x040fe20000400000 */
[----:B------:R-:W-:Y:S01]  /*7170*/  FFMA R63, R81, R80, R63 ;  /* 0x00000050513f7223 */ /* 0x000fe2000000003f */
[----:B------:R-:W-:Y:S01]  /*7180*/  FMUL R67, R76, R67 ;  /* 0x000000434c437220 */ /* 0x000fe20000400000 */
[----:B------:R-:W-:Y:S01]  /*7190*/  F2FP.BF16.F32.PACK_AB R132, R49, R48 ;  /* 0x000000303184723e */ /* 0x000fe200000010ff */
[----:B------:R-:W-:Y:S01]  /*71a0*/  FFMA R60, R81, R83, R60 ;  /* 0x00000053513c7223 */ /* 0x000fe2000000003c */
[----:B------:R-:W-:Y:S01]  /*71b0*/  F2FP.BF16.F32.PACK_AB R133, R55, R54 ;  /* 0x000000363785723e */ /* 0x000fe200000010ff */
[----:B------:R-:W-:Y:S01]  /*71c0*/  FFMA R61, R81, R82, R61 ;  /* 0x00000052513d7223 */ /* 0x000fe2000000003d */
[----:B------:R-:W-:Y:S01]  /*71d0*/  F2FP.BF16.F32.PACK_AB R134, R53, R52 ;  /* 0x000000343586723e */ /* 0x000fe200000010ff */
[----:B------:R-:W-:Y:S01]  /*71e0*/  FFMA R66, R81, R85, R66 ;  /* 0x0000005551427223 */ /* 0x000fe20000000042 */
[----:B------:R-:W-:Y:S01]  /*71f0*/  F2FP.BF16.F32.PACK_AB R135, R59, R58 ;  /* 0x0000003a3b87723e */ /* 0x000fe200000010ff */
[----:B------:R-:W-:Y:S01]  /*7200*/  FFMA R67, R81, R84, R67 ;  /* 0x0000005451437223 */ /* 0x000fe20000000043 */
[----:B------:R-:W-:Y:S02]  /*7210*/  F2FP.BF16.F32.PACK_AB R140, R57, R56 ;  /* 0x00000038398c723e */ /* 0x000fe400000010ff */
[----:B------:R-:W-:Y:S01]  /*7220*/  F2FP.BF16.F32.PACK_AB R141, R63, R62 ;  /* 0x0000003e3f8d723e */ /* 0x000fe200000010ff */
[----:B------:R1:W-:Y:S01]  /*7230*/  STS.128 [R175+0x400], R132 ;  /* 0x00040084af007388 */ /* 0x0003e20000000c00 */
[----:B------:R-:W-:Y:S02]  /*7240*/  F2FP.BF16.F32.PACK_AB R142, R61, R60 ;  /* 0x0000003c3d8e723e */ /* 0x000fe400000010ff */
[----:B------:R-:W-:Y:S05]  /*7250*/  F2FP.BF16.F32.PACK_AB R143, R67, R66 ;  /* 0x00000042438f723e */ /* 0x000fea00000010ff */
[----:B------:R1:W-:Y:S01]  /*7260*/  STS.128 [R174+0x400], R140 ;  /* 0x0004008cae007388 */ /* 0x0003e20000000c00 */
[----:B------:R-:W-:Y:S01]  /*7270*/  @!PT LDS RZ, [RZ] ;  /* 0x00000000fffff984 */ /* 0x000fe20000000800 */
[----:B------:R-:W-:Y:S01]  /*7280*/  @!PT LDS RZ, [RZ] ;  /* 0x00000000fffff984 */ /* 0x000fe20000000800 */
[----:B------:R-:W-:Y:S01]  /*7290*/  @!PT LDS RZ, [RZ] ;  /* 0x00000000fffff984 */ /* 0x000fe20000000800 */
[----:B------:R-:W-:Y:S01]  /*72a0*/  @!PT LDS RZ, [RZ] ;  /* 0x00000000fffff984 */ /* 0x000fe20000000800 */
[----:B------:R2:W-:Y:S07]  /*72b0*/  MEMBAR.ALL.CTA ;  /* 0x0000000000007992 */ /* 0x0005ee0000008000 */
[----:B--2---:R-:W2:Y:S02]  /*72c0*/  FENCE.VIEW.ASYNC.S ;  /* 0x00000000000073c6 */ /* 0x004ea40000000000 */
[----:B--2---:R-:W-:Y:S06]  /*72d0*/  BAR.SYNC.DEFER_BLOCKING 0x1, 0x80 ;  /* 0x0042000000007b1d */ /* 0x004fec0000010000 */
[----:B------:R-:W-:Y:S05]  /*72e0*/  @P0 BRA `(.L_x_115) ;  /* 0x0000000000280947 */ /* 0x000fea0003800000 */
[----:B------:R-:W-:Y:S02]  /*72f0*/  UIADD3 UR4, UPT, UPT, UR48, 0x400, URZ ;  /* 0x0000040030047890 */ /* 0x000fe4000fffe0ff */
[----:B------:R-:W-:Y:S01]  /*7300*/  UIADD3 UR6, UP0, UPT, UR52, 0x680, URZ ;  /* 0x0000068034067890 */ /* 0x000fe2000ff1e0ff */
[----:B------:R-:W-:Y:S03]  /*7310*/  UMOV UR43, UR36 ;  /* 0x00000024002b7c82 */ /* 0x000fe60008000000 */
[----:B------:R-:W-:Y:S01]  /*7320*/  MOV R163, UR4 ;  /* 0x0000000400a37c02 */ /* 0x000fe20008000f00 */
[----:B------:R-:W-:Y:S03]  /*7330*/  UIADD3.X UR7, UPT, UPT, URZ, UR53, URZ, UP0, !UPT ;  /* 0x00000035ff077290 */ /* 0x000fe600087fe4ff */
[----:B------:R-:W-:Y:S11]  /*7340*/  R2UR UR40, R163 ;  /* 0x00000000a32872ca */ /* 0x000ff600000e0000 */
[----:B------:R-:W-:Y:S02]  /*7350*/  @!UPT UIADD3 URZ, UPT, UPT, URZ, URZ, URZ ;  /* 0x000000fffffff290 */ /* 0x000fe4000fffe0ff */
[----:B------:R2:W-:Y:S01]  /*7360*/  UTMASTG.3D [UR40], [UR6] ;  /* 0x00000028060073b5 */ /* 0x0005e20008010000 */
[----:B------:R0:W-:Y:S01]  /*7370*/  UTMACMDFLUSH ;  /* 0x00000000000079b7 */ /* 0x0001e20000000000 */
[----:B--2---:R-:W-:Y:S04]  /*7380*/  DEPBAR.LE SB0, 0x1 ;  /* 0x000080400000791a */ /* 0x004fe80000000000 */
.L_x_115:
[----:B------:R-:W-:Y:S05]  /*7390*/  BSYNC.RECONVERGENT B0 ;  /* 0x0000000000007941 */ /* 0x000fea0003800200 */
.L_x_114:
[----:B------:R-:W-:Y:S01]  /*73a0*/  BAR.SYNC.DEFER_BLOCKING 0x1, 0x80 ;  /* 0x0042000000007b1d */ /* 0x000fe20000010000 */
[----:B------:R-:W-:Y:S01]  /*73b0*/  ISETP.NE.AND P1, PT, R179, RZ, PT ;  /* 0x000000ffb300720c */ /* 0x000fe20003f25270 */
[----:B------:R-:W-:Y:S01]  /*73c0*/  UIADD3 UR4, UPT, UPT, UR50, -0x1, URZ ;  /* 0xffffffff32047890 */ /* 0x000fe2000fffe0ff */
[----:B------:R-:W-:Y:S03]  /*73d0*/  LEA R3, R109, UR48, 0x3 ;  /* 0x000000306d037c11 */ /* 0x000fe6000f8e18ff */
[----:B------:R-:W-:Y:S08]  /*73e0*/  UISETP.GT.U32.AND UP0, UPT, UR4, -0x3, UPT ;  /* 0xfffffffd0400788c */ /* 0x000ff0000bf04070 */
[----:B------:R-:W-:Y:S01]  /*73f0*/  @P1 SHF.L.U32 R4, R167, 0x1f, RZ ;  /* 0x0000001fa7041819 */ /* 0x000fe200000006ff */
[----:B------:R-:W-:Y:S06]  /*7400*/  BRA.U UP0, `(.L_x_116) ;  /* 0x0000000100247547 */ /* 0x000fec000b800000 */
[----:B------:R-:W-:Y:S01]  /*7410*/  IMAD.U32 R5, RZ, RZ, UR49 ;  /* 0x00000031ff057e24 */ /* 0x000fe2000f8e00ff */
[----:B------:R-:W-:Y:S01]  /*7420*/  MOV R0, UR37 ;  /* 0x0000002500007c02 */ /* 0x000fe20008000f00 */
[----:B------:R-:W-:Y:S03]  /*7430*/  UIADD3 UR49, UPT, UPT, UR49, 0x1, URZ ;  /* 0x0000000131317890 */ /* 0x000fe6000fffe0ff */
[----:B------:R-:W-:Y:S01]  /*7440*/  @P1 LEA R5, R5, UR48, 0x3 ;  /* 0x0000003005051c11 */ /* 0x000fe2000f8e18ff */
[----:B------:R-:W-:Y:S04]  /*7450*/  UISETP.NE.AND UP0, UPT, UR49, 0x3, UPT ;  /* 0x000000033100788c */ /* 0x000fe8000bf05270 */
[----:B------:R-:W-:Y:S01]  /*7460*/  @P1 VIADD R5, R5, 0x78 ;  /* 0x0000007805051836 */ /* 0x000fe20000000000 */
[----:B------:R-:W-:Y:S04]  /*7470*/  USEL UR49, UR49, URZ, UP0 ;  /* 0x000000ff31317287 */ /* 0x000fe80008000000 */
[----:B------:R-:W-:Y:S04]  /*7480*/  @P1 PRMT R0, R0, 0x654, R5 ;  /* 0x0000065400001816 */ /* 0x000fe80000000005 */
[----:B------:R2:W-:Y:S04]  /*7490*/  @P1 SYNCS.ARRIVE.TRANS64.RED.A1T0 RZ, [R0+URZ], RZ ;  /* 0x000000ff00ff19a7 */ /* 0x0005e800081004ff */
.L_x_116:
[----:B------:R-:W4:Y:S01]  /*74a0*/  @P1 SYNCS.PHASECHK.TRANS64.TRYWAIT P0, [R3+URZ+0x60], R4 ;  /* 0x00006004030015a7 */ /* 0x000f2200080011ff */
[----:B------:R-:W-:Y:S01]  /*74b0*/  BSSY B1, `(.L_x_117) ;  /* 0x000001f000017945 */ /* 0x000fe20003800000 */
[----:B----4-:R-:W-:Y:S03]  /*74c0*/  @P1 SEL R111, RZ, 0x1, !P0 ;  /* 0x00000001ff6f1807 */ /* 0x010fe60004000000 */
[----:B------:R-:W-:Y:S05]  /*74d0*/  @!P1 BRA `(.L_x_118) ;  /* 0x0000000000709947 */ /* 0x000fea0003800000 */
[----:B------:R-:W-:Y:S01]  /*74e0*/  ISETP.NE.AND P1, PT, R117, RZ, PT ;  /* 0x000000ff7500720c */ /* 0x000fe20003f25270 */
[----:B------:R-:W-:Y:S01]  /*74f0*/  BSSY B0, `(.L_x_119) ;  /* 0x000000b000007945 */ /* 0x000fe20003800000 */
[----:B------:R-:W-:Y:S11]  /*7500*/  ISETP.NE.AND P0, PT, R111, RZ, PT ;  /* 0x000000ff6f00720c */ /* 0x000ff60003f05270 */
[----:B------:R-:W-:Y:S05]  /*7510*/  @P1 IMAD R6, R109, 0x4000, R182 ;  /* 0x000040006d061824 */ /* 0x000fea00078e02b6 */
[----:B------:R-:W-:Y:S04]  /*7520*/  @P1 IADD3 R9, PT, PT, R6, UR48, RZ ;  /* 0x0000003006091c10 */ /* 0x000fe8000fffe0ff */
[----:B------:R-:W-:Y:S01]  /*7530*/  @P1 IADD3 R7, PT, PT, R110, R9, RZ ;  /* 0x000000096e071210 */ /* 0x000fe20007ffe0ff */
[--C-:B------:R-:W-:Y:S02]  /*7540*/  @P1 IMAD.IADD R5, R108, 0x1, R9.reuse ;  /* 0x000000016c051824 */ /* 0x100fe400078e0209 */
[----:B------:R-:W-:Y:S01]  /*7550*/  @P1 IMAD.IADD R4, R116, 0x1, R9 ;  /* 0x0000000174041824 */ /* 0x000fe200078e0209 */
[----:B------:R-:W-:Y:S06]  /*7560*/  @P0 BRA `(.L_x_120) ;  /* 0x00000000000c0947 */ /* 0x000fec0003800000 */
[----:B--2---:R-:W-:Y:S04]  /*7570*/  SHF.L.U32 R0, R167, 0x1f, RZ ;  /* 0x0000001fa7007819 */ /* 0x004fe800000006ff */
[----:B------:R-:W2:Y:S02]  /*7580*/  SYNCS.PHASECHK.TRANS64.TRYWAIT P0, [R3+URZ+0x60], R0 ;  /* 0x00006000030075a7 */ /* 0x000ea400080011ff */
[----:B--2---:R-:W-:Y:S05]  /*7590*/  @!P0 BRA `(.L_x_121) ;  /* 0x00000034005c8947 */ /* 0x004fea0003800000 */
.L_x_120:
[----:B------:R-:W-:Y:S05]  /*75a0*/  BSYNC B0 ;  /* 0x0000000000007941 */ /* 0x000fea0003800000 */
.L_x_119:
[----:B------:R-:W-:Y:S01]  /*75b0*/  ISETP.NE.AND P0, PT, R117, RZ, PT ;  /* 0x000000ff7500720c */ /* 0x000fe20003f05270 */
[----:B------:R-:W-:Y:S11]  /*75c0*/  VIADD R109, R109, 0x1 ;  /* 0x000000016d6d7836 */ /* 0x000ff60000000000 */
[----:B------:R-:W-:Y:S01]  /*75d0*/  @!UPT UIADD3 URZ, UPT, UPT, URZ, URZ, URZ ;  /* 0x000000fffffff290 */ /* 0x000fe2000fffe0ff */
[----:B------:R4:W1:Y:S01]  /*75e0*/  @P0 LDS.128 R88, [R6+UR48+0x400] ;  /* 0x0004003006580984 */ /* 0x0008620008000c00 */
[--C-:B--2---:R-:W-:Y:S01]  /*75f0*/  @P0 IMAD.IADD R3, R110, 0x1, R5.reuse ;  /* 0x000000016e030824 */ /* 0x104fe200078e0205 */
[C---:B------:R-:W-:Y:S01]  /*7600*/  @P0 IADD3 R0, PT, PT, R116.reuse, R7, RZ ;  /* 0x0000000774000210 */ /* 0x040fe20007ffe0ff */
[C---:B------:R-:W-:Y:S01]  /*7610*/  @P0 IMAD.IADD R8, R116.reuse, 0x1, R5 ;  /* 0x0000000174080824 */ /* 0x040fe200078e0205 */
[----:B------:R4:W2:Y:S02]  /*7620*/  @P0 LDS.128 R96, [R4+0x400] ;  /* 0x0004000004600984 */ /* 0x0008a40000000c00 */
[----:B------:R-:W-:Y:S02]  /*7630*/  @P0 IADD3 R9, PT, PT, R116, R3, RZ ;  /* 0x0000000374090210 */ /* 0x000fe40007ffe0ff */
[----:B------:R4:W1:Y:S04]  /*7640*/  @P0 LDS.128 R104, [R7+0x400] ;  /* 0x0004000007680984 */ /* 0x0008680000000c00 */
[----:B------:R4:W1:Y:S04]  /*7650*/  @P0 LDS.128 R112, [R0+0x400] ;  /* 0x0004000000700984 */ /* 0x0008680000000c00 */
[----:B------:R4:W1:Y:S04]  /*7660*/  @P0 LDS.128 R120, [R5+0x400] ;  /* 0x0004000005780984 */ /* 0x0008680000000c00 */
[----:B------:R4:W1:Y:S04]  /*7670*/  @P0 LDS.128 R128, [R8+0x400] ;  /* 0x0004000008800984 */ /* 0x0008680000000c00 */
[----:B------:R4:W1:Y:S04]  /*7680*/  @P0 LDS.128 R136, [R3+0x400] ;  /* 0x0004000003880984 */ /* 0x0008680000000c00 */
[----:B------:R4:W1:Y:S02]  /*7690*/  @P0 LDS.128 R144, [R9+0x400] ;  /* 0x0004000009900984 */ /* 0x0008640000000c00 */
.L_x_118:
[----:B------:R-:W-:Y:S05]  /*76a0*/  BSYNC B1 ;  /* 0x0000000000017941 */ /* 0x000fea0003800000 */
.L_x_117:
[----:B----4-:R-:W-:Y:S05]  /*76b0*/  VIADD R3, R78, 0x40 ;  /* 0x000000404e037836 */ /* 0x010fea0000000000 */
[----:B------:R-:W-:Y:S04]  /*76c0*/  SHF.R.U32.HI R3, RZ, 0x15, R3 ;  /* 0x00000015ff037819 */ /* 0x000fe80000011603 */
[----:B------:R-:W-:Y:S11]  /*76d0*/  LOP3.LUT P0, RZ, R3, 0x3, R162, 0x48, !PT ;  /* 0x0000000303ff7812 */ /* 0x000ff600078048a2 */
[----:B------:R-:W-:Y:S02]  /*76e0*/  @!UPT UIADD3 URZ, UPT, UPT, URZ, URZ, URZ ;  /* 0x000000fffffff290 */ /* 0x000fe4000fffe0ff */
        /* <DEDUP_REMOVED lines=17> */
.L_x_122:
[----:B-1----:R-:W-:Y:S01]  /*7800*/  SHF.L.U32 R80, R88, 0x10, RZ ;  /* 0x0000001058507819 */ /* 0x002fe200000006ff */
[----:B------:R-:W-:Y:S05]  /*7810*/  WARPSYNC.ALL ;  /* 0x0000000000007948 */ /* 0x000fea0003800000 */
[----:B------:R-:W-:Y:S01]  /*7820*/  R2UR UR4, R78 ;  /* 0x000000004e0472ca */ /* 0x000fe200000e0000 */
[----:B------:R-:W-:Y:S01]  /*7830*/  BSSY.RECONVERGENT B0, `(.L_x_123) ;  /* 0x00000fb000007945 */ /* 0x000fe20003800200 */
[----:B------:R-:W-:Y:S02]  /*7840*/  LOP3.LUT R82, R88, 0xffff0000, RZ, 0xc0, !PT ;  /* 0xffff000058527812 */ /* 0x000fe400078ec0ff */
[----:B------:R-:W-:Y:S02]  /*7850*/  SHF.L.U32 R83, R89, 0x10, RZ ;  /* 0x0000001059537819 */ /* 0x000fe400000006ff */
[----:B------:R-:W-:Y:S02]  /*7860*/  LOP3.LUT R84, R91, 0xffff0000, RZ, 0xc0, !PT ;  /* 0xffff00005b547812 */ /* 0x000fe400078ec0ff */
[----:B------:R-:W-:Y:S05]  /*7870*/  ISETP.NE.AND P0, PT, R170, RZ, PT ;  /* 0x000000ffaa00720c */ /* 0x000fea0003f05270 */
[----:B------:R-:W2:Y:S02]  /*7880*/  LDTM.x64 R4, tmem[UR4+0x40] ;  /* 0x00004004000479ee */ /* 0x000ea40008340000 */
[C---:B--2---:R-:W-:Y:S01]  /*7890*/  FMUL R0, R76.reuse, R4 ;  /* 0x000000044c007220 */ /* 0x044fe20000400000 */
[C---:B------:R-:W-:Y:S01]  /*78a0*/  FMUL R3, R76.reuse, R5 ;  /* 0x000000054c037220 */ /* 0x040fe20000400000 */
[C---:B------:R-:W-:Y:S01]  /*78b0*/  FMUL R6, R76.reuse, R6 ;  /* 0x000000064c067220 */ /* 0x040fe20000400000 */
[----:B------:R-:W-:Y:S01]  /*78c0*/  FMUL R7, R76, R7 ;  /* 0x000000074c077220 */ /* 0x000fe20000400000 */
[----:B------:R-:W-:Y:S01]  /*78d0*/  FFMA R0, R81, R80, R0 ;  /* 0x0000005051007223 */ /* 0x000fe20000000000 */
[----:B------:R-:W-:Y:S01]  /*78e0*/  LOP3.LUT R80, R89, 0xffff0000, RZ, 0xc0, !PT ;  /* 0xffff000059507812 */ /* 0x000fe200078ec0ff */
[----:B------:R-:W-:Y:S01]  /*78f0*/  FFMA R3, R81, R82, R3 ;  /* 0x0000005251037223 */ /* 0x000fe20000000003 */
[----:B------:R-:W-:Y:S01]  /*7900*/  SHF.L.U32 R82, R91, 0x10, RZ ;  /* 0x000000105b527819 */ /* 0x000fe200000006ff */
[C---:B------:R-:W-:Y:S01]  /*7910*/  FFMA R6, R81.reuse, R83, R6 ;  /* 0x0000005351067223 */ /* 0x040fe20000000006 */
[----:B------:R-:W-:Y:S01]  /*7920*/  SHF.L.U32 R83, R90, 0x10, RZ ;  /* 0x000000105a537819 */ /* 0x000fe200000006ff */
[----:B------:R-:W-:Y:S01]  /*7930*/  FFMA R7, R81, R80, R7 ;  /* 0x0000005051077223 */ /* 0x000fe20000000007 */
[----:B------:R-:W-:Y:S01]  /*7940*/  F2FP.BF16.F32.PACK_AB R92, R3, R0 ;  /* 0x00000000035c723e */ /* 0x000fe200000010ff */
[----:B------:R-:W-:Y:S01]  /*7950*/  FMUL R4, R76, R8 ;  /* 0x000000084c047220 */ /* 0x000fe20000400000 */
[----:B------:R-:W-:Y:S01]  /*7960*/  LOP3.LUT R80, R90, 0xffff0000, RZ, 0xc0, !PT ;  /* 0xffff00005a507812 */ /* 0x000fe200078ec0ff */
[C---:B------:R-:W-:Y:S01]  /*7970*/  FMUL R0, R76.reuse, R9 ;  /* 0x000000094c007220 */ /* 0x040fe20000400000 */
[----:B------:R-:W-:Y:S01]  /*7980*/  F2FP.BF16.F32.PACK_AB R93, R7, R6 ;  /* 0x00000006075d723e */ /* 0x000fe200000010ff */
[----:B------:R-:W-:Y:S01]  /*7990*/  FMUL R3, R76, R10 ;  /* 0x0000000a4c037220 */ /* 0x000fe20000400000 */
[C---:B------:R-:W-:Y:S01]  /*79a0*/  FFMA R4, R81.reuse, R83, R4 ;  /* 0x0000005351047223 */ /* 0x040fe20000000004 */
[----:B------:R-:W-:Y:S01]  /*79b0*/  SHF.L.U32 R83, R98, 0x10, RZ ;  /* 0x0000001062537819 */ /* 0x000fe200000006ff */
[----:B------:R-:W-:Y:S01]  /*79c0*/  FMUL R5, R76, R11 ;  /* 0x0000000b4c057220 */ /* 0x000fe20000400000 */
[C---:B------:R-:W-:Y:S01]  /*79d0*/  FFMA R0, R81.reuse, R80, R0 ;  /* 0x0000005051007223 */ /* 0x040fe20000000000 */
[C---:B------:R-:W-:Y:S01]  /*79e0*/  SHF.L.U32 R80, R96.reuse, 0x10, RZ ;  /* 0x0000001060507819 */ /* 0x040fe200000006ff */
[C---:B------:R-:W-:Y:S01]  /*79f0*/  FFMA R3, R81.reuse, R82, R3 ;  /* 0x0000005251037223 */ /* 0x040fe20000000003 */
[----:B------:R-:W-:Y:S01]  /*7a00*/  LOP3.LUT R82, R96, 0xffff0000, RZ, 0xc0, !PT ;  /* 0xffff000060527812 */ /* 0x000fe200078ec0ff */
[----:B------:R-:W-:Y:S01]  /*7a10*/  FMUL R6, R76, R12 ;  /* 0x0000000c4c067220 */ /* 0x000fe20000400000 */
[----:B------:R-:W-:Y:S01]  /*7a20*/  F2FP.BF16.F32.PACK_AB R94, R0, R4 ;  /* 0x00000004005e723e */ /* 0x000fe200000010ff */
[C---:B------:R-:W-:Y:S01]  /*7a30*/  FFMA R5, R81.reuse, R84, R5 ;  /* 0x0000005451057223 */ /* 0x040fe20000000005 */
[C---:B------:R-:W-:Y:S01]  /*7a40*/  FMUL R7, R76.reuse, R13 ;  /* 0x0000000d4c077220 */ /* 0x040fe20000400000 */
[----:B------:R-:W-:Y:S01]  /*7a50*/  FFMA R6, R81, R80, R6 ;  /* 0x0000005051067223 */ /* 0x000fe20000000006 */
[----:B------:R-:W-:Y:S01]  /*7a60*/  SHF.L.U32 R80, R97, 0x10, RZ ;  /* 0x0000001061507819 */ /* 0x000fe200000006ff */
[C---:B------:R-:W-:Y:S01]  /*7a70*/  FMUL R0, R76.reuse, R14 ;  /* 0x0000000e4c007220 */ /* 0x040fe20000400000 */
[----:B------:R-:W-:Y:S01]  /*7a80*/  F2FP.BF16.F32.PACK_AB R95, R5, R3 ;  /* 0x00000003055f723e */ /* 0x000fe200000010ff */
[----:B------:R-:W-:Y:S01]  /*7a90*/  FFMA R7, R81, R82, R7 ;  /* 0x0000005251077223 */ /* 0x000fe20000000007 */
[----:B------:R-:W-:Y:S01]  /*7aa0*/  LOP3.LUT R82, R97, 0xffff0000, RZ, 0xc0, !PT ;  /* 0xffff000061527812 */ /* 0x000fe200078ec0ff */
[C---:B------:R-:W-:Y:S01]  /*7ab0*/  FMUL R3, R76.reuse, R15 ;  /* 0x0000000f4c037220 */ /* 0x040fe20000400000 */
[----:B------:R-:W-:Y:S01]  /*7ac0*/  FMUL R4, R76, R16 ;  /* 0x000000104c047220 */ /* 0x000fe20000400000 */
[C---:B------:R-:W-:Y:S01]  /*7ad0*/  FFMA R0, R81.reuse, R80, R0 ;  /* 0x0000005051007223 */ /* 0x040fe20000000000 */
[----:B------:R-:W-:Y:S01]  /*7ae0*/  LOP3.LUT R80, R98, 0xffff0000, RZ, 0xc0, !PT ;  /* 0xffff000062507812 */ /* 0x000fe200078ec0ff */
[----:B------:R-:W-:Y:S01]  /*7af0*/  FFMA R3, R81, R82, R3 ;  /* 0x0000005251037223 */ /* 0x000fe20000000003 */
[----:B------:R-:W-:Y:S01]  /*7b00*/  F2FP.BF16.F32.PACK_AB R84, R7, R6 ;  /* 0x000000060754723e */ /* 0x000fe200000010ff */
[----:B------:R-:W-:Y:S01]  /*7b10*/  FFMA R4, R81, R83, R4 ;  /* 0x0000005351047223 */ /* 0x000fe20000000004 */
[C---:B------:R-:W-:Y:S01]  /*7b20*/  SHF.L.U32 R83, R99.reuse, 0x10, RZ ;  /* 0x0000001063537819 */ /* 0x040fe200000006ff */
[C---:B------:R-:W-:Y:S01]  /*7b30*/  FMUL R5, R76.reuse, R17 ;  /* 0x000000114c057220 */ /* 0x040fe20000400000 */
[----:B------:R-:W-:Y:S01]  /*7b40*/  LOP3.LUT R82, R99, 0xffff0000, RZ, 0xc0, !PT ;  /* 0xffff000063527812 */ /* 0x000fe200078ec0ff */
[C---:B------:R-:W-:Y:S01]  /*7b50*/  FMUL R6, R76.reuse, R18 ;  /* 0x000000124c067220 */ /* 0x040fe20000400000 */
[----:B------:R-:W-:Y:S01]  /*7b60*/  F2FP.BF16.F32.PACK_AB R85, R3, R0 ;  /* 0x000000000355723e */ /* 0x000fe200000010ff */
[----:B------:R-:W-:Y:S01]  /*7b70*/  FMUL R7, R76, R19 ;  /* 0x000000134c077220 */ /* 0x000fe20000400000 */
[C---:B------:R-:W-:Y:S01]  /*7b80*/  FFMA R5, R81.reuse, R80, R5 ;  /* 0x0000005051057223 */ /* 0x040fe20000000005 */
[C---:B------:R-:W-:Y:S01]  /*7b90*/  SHF.L.U32 R80, R104.reuse, 0x10, RZ ;  /* 0x0000001068507819 */ /* 0x040fe200000006ff */
[----:B------:R-:W-:Y:S01]  /*7ba0*/  FFMA R6, R81, R83, R6 ;  /* 0x0000005351067223 */ /* 0x000fe20000000006 */
[----:B------:R-:W-:Y:S01]  /*7bb0*/  SHF.L.U32 R83, R107, 0x10, RZ ;  /* 0x000000106b537819 */ /* 0x000fe200000006ff */
[----:B------:R-:W-:Y:S01]  /*7bc0*/  FFMA R7, R81, R82, R7 ;  /* 0x0000005251077223 */ /* 0x000fe20000000007 */
[----:B------:R-:W-:Y:S01]  /*7bd0*/  LOP3.LUT R82, R104, 0xffff0000, RZ, 0xc0, !PT ;  /* 0xffff000068527812 */ /* 0x000fe200078ec0ff */
[C---:B------:R-:W-:Y:S01]  /*7be0*/  FMUL R0, R76.reuse, R20 ;  /* 0x000000144c007220 */ /* 0x040fe20000400000 */
[----:B------:R-:W-:Y:S01]  /*7bf0*/  F2FP.BF16.F32.PACK_AB R86, R5, R4 ;  /* 0x000000040556723e */ /* 0x000fe200000010ff */
[C---:B------:R-:W-:Y:S01]  /*7c00*/  FMUL R3, R76.reuse, R21 ;  /* 0x000000154c037220 */ /* 0x040fe20000400000 */
[----:B------:R-:W-:Y:S01]  /*7c10*/  F2FP.BF16.F32.PACK_AB R87, R7, R6 ;  /* 0x000000060757723e */ /* 0x000fe200000010ff */
[----:B------:R-:W-:Y:S01]  /*7c20*/  FFMA R0, R81, R80, R0 ;  /* 0x0000005051007223 */ /* 0x000fe20000000000 */
[----:B------:R-:W-:Y:S01]  /*7c30*/  SHF.L.U32 R80, R105, 0x10, RZ ;  /* 0x0000001069507819 */ /* 0x000fe200000006ff */
[----:B------:R-:W-:Y:S01]  /*7c40*/  FFMA R3, R81, R82, R3 ;  /* 0x0000005251037223 */ /* 0x000fe20000000003 */
[----:B------:R-:W-:Y:S01]  /*7c50*/  LOP3.LUT R82, R107, 0xffff0000, RZ, 0xc0, !PT ;  /* 0xffff00006b527812 */ /* 0x000fe200078ec0ff */
[C---:B------:R-:W-:Y:S01]  /*7c60*/  FMUL R4, R76.reuse, R22 ;  /* 0x000000164c047220 */ /* 0x040fe20000400000 */
[----:B------:R1:W-:Y:S01]  /*7c70*/  STS.128 [R182+UR48+0x4400], R92 ;  /* 0x0044005cb6007988 */ /* 0x0003e20008000c30 */
[C---:B------:R-:W-:Y:S01]  /*7c80*/  FMUL R5, R76.reuse, R23 ;  /* 0x000000174c057220 */ /* 0x040fe20000400000 */
[----:B------:R-:W-:Y:S01]  /*7c90*/  F2FP.BF16.F32.PACK_AB R100, R3, R0 ;  /* 0x000000000364723e */ /* 0x000fe200000010ff */
[----:B------:R-:W-:Y:S01]  /*7ca0*/  FFMA R4, R81, R80, R4 ;  /* 0x0000005051047223 */ /* 0x000fe20000000004 */
[----:B------:R-:W-:Y:S01]  /*7cb0*/  LOP3.LUT R0, R105, 0xffff0000, RZ, 0xc0, !PT ;  /* 0xffff000069007812 */ /* 0x000fe200078ec0ff */
[----:B------:R-:W-:Y:S01]  /*7cc0*/  FMUL R6, R76, R24 ;  /* 0x000000184c067220 */ /* 0x000fe20000400000 */
[----:B------:R-:W-:Y:S01]  /*7cd0*/  SHF.L.U32 R3, R106, 0x10, RZ ;  /* 0x000000106a037819 */ /* 0x000fe200000006ff */
[----:B------:R-:W-:Y:S01]  /*7ce0*/  FMUL R7, R76, R25 ;  /* 0x000000194c077220 */ /* 0x000fe20000400000 */
[----:B------:R-:W-:Y:S01]  /*7cf0*/  LOP3.LUT R80, R106, 0xffff0000, RZ, 0xc0, !PT ;  /* 0xffff00006a507812 */ /* 0x000fe200078ec0ff */
[C---:B------:R-:W-:Y:S01]  /*7d00*/  FFMA R5, R81.reuse, R0, R5 ;  /* 0x0000000051057223 */ /* 0x040fe20000000005 */
[----:B------:R-:W-:Y:S01]  /*7d10*/  SHF.L.U32 R0, R112, 0x10, RZ ;  /* 0x0000001070007819 */ /* 0x000fe200000006ff */
[C---:B------:R-:W-:Y:S01]  /*7d20*/  FMUL R8, R76.reuse, R26 ;  /* 0x0000001a4c087220 */ /* 0x040fe20000400000 */
        /* <DEDUP_REMOVED lines=39> */
[----:B------:R2:W-:Y:S01]  /*7fa0*/  STS.128 [R181+0x4400], R84 ;  /* 0x00440054b5007388 */ /* 0x0005e20000000c00 */
[----:B------:R-:W-:Y:S01]  /*7fb0*/  FFMA R18, R81, R0, R18 ;  /* 0x0000000051127223 */ /* 0x000fe20000000012 */
[----:B------:R-:W-:Y:S01]  /*7fc0*/  LOP3.LUT R0, R121, 0xffff0000, RZ, 0xc0, !PT ;  /* 0xffff000079007812 */ /* 0x000fe200078ec0ff */
[C---:B------:R-:W-:Y:S01]  /*7fd0*/  FFMA R19, R81.reuse, R80, R19 ;  /* 0x0000005051137223 */ /* 0x040fe20000000013 */
[----:B------:R-:W-:Y:S01]  /*7fe0*/  LOP3.LUT R80, R122, 0xffff0000, RZ, 0xc0, !PT ;  /* 0xffff00007a507812 */ /* 0x000fe200078ec0ff */
[----:B------:R-:W-:Y:S01]  /*7ff0*/  FMUL R21, R76, R39 ;  /* 0x000000274c157220 */ /* 0x000fe20000400000 */
[----:B------:R-:W-:Y:S01]  /*8000*/  FFMA R20, R81, R3, R20 ;  /* 0x0000000351147223 */ /* 0x000fe20000000014 */
[----:B------:R-:W-:Y:S01]  /*8010*/  SHF.L.U32 R3, R122, 0x10, RZ ;  /* 0x000000107a037819 */ /* 0x000fe200000006ff */
[C---:B------:R-:W-:Y:S01]  /*8020*/  FMUL R22, R76.reuse, R40 ;  /* 0x000000284c167220 */ /* 0x040fe20000400000 */
[----:B-1----:R-:W-:Y:S01]  /*8030*/  F2FP.BF16.F32.PACK_AB R92, R19, R18 ;  /* 0x00000012135c723e */ /* 0x002fe200000010ff */
[----:B------:R-:W-:Y:S01]  /*8040*/  FFMA R21, R81, R0, R21 ;  /* 0x0000000051157223 */ /* 0x000fe20000000015 */
[----:B------:R-:W-:Y:S01]  /*8050*/  LOP3.LUT R0, R123, 0xffff0000, RZ, 0xc0, !PT ;  /* 0xffff00007b007812 */ /* 0x000fe200078ec0ff */
[C---:B------:R-:W-:Y:S01]  /*8060*/  FMUL R23, R76.reuse, R41 ;  /* 0x000000294c177220 */ /* 0x040fe20000400000 */
[C---:B------:R-:W-:Y:S01]  /*8070*/  FMUL R24, R76.reuse, R42 ;  /* 0x0000002a4c187220 */ /* 0x040fe20000400000 */
[----:B------:R-:W-:Y:S01]  /*8080*/  FMUL R25, R76, R43 ;  /* 0x0000002b4c197220 */ /* 0x000fe20000400000 */
[----:B------:R-:W-:Y:S01]  /*8090*/  F2FP.BF16.F32.PACK_AB R93, R21, R20 ;  /* 0x00000014155d723e */ /* 0x000fe200000010ff */
[C---:B------:R-:W-:Y:S01]  /*80a0*/  FFMA R22, R81.reuse, R3, R22 ;  /* 0x0000000351167223 */ /* 0x040fe20000000016 */
[C---:B------:R-:W-:Y:S01]  /*80b0*/  SHF.L.U32 R3, R128.reuse, 0x10, RZ ;  /* 0x0000001080037819 */ /* 0x040fe200000006ff */
[----:B------:R-:W-:Y:S01]  /*80c0*/  FFMA R23, R81, R80, R23 ;  /* 0x0000005051177223 */ /* 0x000fe20000000017 */
[----:B------:R-:W-:Y:S01]  /*80d0*/  LOP3.LUT R80, R129, 0xffff0000, RZ, 0xc0, !PT ;  /* 0xffff000081507812 */ /* 0x000fe200078ec0ff */
        /* <DEDUP_REMOVED lines=8> */
[C---:B------:R-:W-:Y:S01]  /*8160*/  FMUL R28, R76.reuse, R46 ;  /* 0x0000002e4c1c7220 */ /* 0x040fe20000400000 */
[----:B------:R-:W-:Y:S01]  /*8170*/  FMUL R29, R76, R47 ;  /* 0x0000002f4c1d7220 */ /* 0x000fe20000400000 */
[----:B------:R-:W-:Y:S01]  /*8180*/  FFMA R26, R81, R3, R26 ;  /* 0x00000003511a7223 */ /* 0x000fe2000000001a */
[----:B------:R-:W-:Y:S01]  /*8190*/  SHF.L.U32 R3, R131, 0x10, RZ ;  /* 0x0000001083037819 */ /* 0x000fe200000006ff */
[----:B------:R1:W-:Y:S01]  /*81a0*/  STS.128 [R180+0x4400], R100 ;  /* 0x00440064b4007388 */ /* 0x0003e20000000c00 */
[----:B--2---:R-:W-:Y:S01]  /*81b0*/  F2FP.BF16.F32.PACK_AB R84, R11, R10 ;  /* 0x0000000a0b54723e */ /* 0x004fe200000010ff */
        /* <DEDUP_REMOVED lines=11> */
[----:B------:R-:W-:Y:S01]  /*8270*/  F2FP.BF16.F32.PACK_AB R87, R17, R16 ;  /* 0x000000101157723e */ /* 0x000fe200000010ff */
[----:B------:R-:W-:Y:S01]  /*8280*/  FFMA R30, R81, R0, R30 ;  /* 0x00000000511e7223 */ /* 0x000fe2000000001e */
[----:B------:R-:W-:Y:S01]  /*8290*/  LOP3.LUT R0, R131, 0xffff0000, RZ, 0xc0, !PT ;  /* 0xffff000083007812 */ /* 0x000fe200078ec0ff */
[C---:B------:R-:W-:Y:S01]  /*82a0*/  FFMA R31, R81.reuse, R80, R31 ;  /* 0x00000050511f7223 */ /* 0x040fe2000000001f */
[----:B------:R-:W-:Y:S01]  /*82b0*/  FMUL R33, R76, R51 ;  /* 0x000000334c217220 */ /* 0x000fe20000400000 */
[----:B------:R2:W-:Y:S01]  /*82c0*/  STS.128 [R178+0x4400], R84 ;  /* 0x00440054b2007388 */ /* 0x0005e20000000c00 */
[C---:B------:R-:W-:Y:S01]  /*82d0*/  LOP3.LUT R80, R136.reuse, 0xffff0000, RZ, 0xc0, !PT ;  /* 0xffff000088507812 */ /* 0x040fe200078ec0ff */
        /* <DEDUP_REMOVED lines=8> */
[----:B------:R-:W-:Y:S01]  /*8360*/  FFMA R34, R81, R3, R34 ;  /* 0x0000000351227223 */ /* 0x000fe20000000022 */
[C---:B------:R-:W-:Y:S01]  /*8370*/  SHF.L.U32 R3, R138.reuse, 0x10, RZ ;  /* 0x000000108a037819 */ /* 0x040fe200000006ff */
[----:B------:R2:W-:Y:S01]  /*8380*/  STS.128 [R177+0x4400], R92 ;  /* 0x0044005cb1007388 */ /* 0x0005e20000000c00 */
[----:B-1----:R-:W-:Y:S01]  /*8390*/  F2FP.BF16.F32.PACK_AB R100, R27, R26 ;  /* 0x0000001a1b64723e */ /* 0x002fe200000010ff */
        /* <DEDUP_REMOVED lines=56> */
[----:B-1----:R-:W1:Y:S02]  /*8720*/  FENCE.VIEW.ASYNC.S ;  /* 0x00000000000073c6 */ /* 0x002e640000000000 */
[----:B-1----:R-:W-:Y:S06]  /*8730*/  BAR.SYNC.DEFER_BLOCKING 0x1, 0x80 ;  /* 0x0042000000007b1d */ /* 0x002fec0000010000 */
[----:B------:R-:W-:Y:S05]  /*8740*/  @P0 BRA `(.L_x_124) ;  /* 0x0000000000240947 */ /* 0x000fea0003800000 */
[----:B------:R-:W-:Y:S02]  /*8750*/  UIADD3 UR8, UP0, UPT, UR52, 0x680, URZ ;  /* 0x0000068034087890 */ /* 0x000fe4000ff1e0ff */
[----:B------:R-:W-:Y:S02]  /*8760*/  UIADD3 UR5, UPT, UPT, UR41, 0x40, URZ ;  /* 0x0000004029057890 */ /* 0x000fe4000fffe0ff */
[----:B------:R-:W-:Y:S02]  /*8770*/  UIADD3 UR4, UPT, UPT, UR48, 0x4400, URZ ;  /* 0x0000440030047890 */ /* 0x000fe4000fffe0ff */
[----:B------:R-:W-:Y:S01]  /*8780*/  UIADD3.X UR9, UPT, UPT, URZ, UR53, URZ, UP0, !UPT ;  /* 0x00000035ff097290 */ /* 0x000fe200087fe4ff */
[----:B------:R-:W-:Y:S01]  /*8790*/  UMOV UR6, UR42 ;  /* 0x0000002a00067c82 */ /* 0x000fe20008000000 */
[----:B------:R-:W-:Y:S07]  /*87a0*/  UMOV UR7, UR36 ;  /* 0x0000002400077c82 */ /* 0x000fee0008000000 */
[----:B------:R1:W-:Y:S01]  /*87b0*/  UTMASTG.3D [UR4], [UR8] ;  /* 0x00000004080073b5 */ /* 0x0003e20008010000 */
[----:B------:R0:W-:Y:S01]  /*87c0*/  UTMACMDFLUSH ;  /* 0x00000000000079b7 */ /* 0x0001e20000000000 */
[----:B-1----:R-:W-:Y:S04]  /*87d0*/  DEPBAR.LE SB0, 0x1 ;  /* 0x000080400000791a */ /* 0x002fe80000000000 */
.L_x_124:
[----:B------:R-:W-:Y:S05]  /*87e0*/  BSYNC.RECONVERGENT B0 ;  /* 0x0000000000007941 */ /* 0x000fea0003800200 */
.L_x_123:
[----:B------:R-:W-:Y:S01]  /*87f0*/  BAR.SYNC.DEFER_BLOCKING 0x1, 0x80 ;  /* 0x0042000000007b1d */ /* 0x000fe20000010000 */
[----:B------:R-:W-:Y:S01]  /*8800*/  ISETP.NE.AND P1, PT, R179, RZ, PT ;  /* 0x000000ffb300720c */ /* 0x000fe20003f25270 */
[----:B------:R-:W-:Y:S01]  /*8810*/  UISETP.GT.U32.AND UP0, UPT, UR50, -0x3, UPT ;  /* 0xfffffffd3200788c */ /* 0x000fe2000bf04070 */
[----:B------:R-:W-:Y:S11]  /*8820*/  LEA R4, R109, UR48, 0x3 ;  /* 0x000000306d047c11 */ /* 0x000ff6000f8e18ff */
        /* <DEDUP_REMOVED lines=11> */
.L_x_125:
        /* <DEDUP_REMOVED lines=11> */
[----:B-1----:R-:W-:Y:S01]  /*8990*/  @P1 IMAD.IADD R0, R116, 0x1, R3 ;  /* 0x0000000174001824 */ /* 0x002fe200078e0203 */
[----:B------:R-:W-:Y:S06]  /*89a0*/  @P0 BRA `(.L_x_129) ;  /* 0x00000000000c0947 */ /* 0x000fec0003800000 */
[----:B------:R-:W-:Y:S04]  /*89b0*/  SHF.L.U32 R3, R167, 0x1f, RZ ;  /* 0x0000001fa7037819 */ /* 0x000fe800000006ff */
[----:B------:R-:W1:Y:S02]  /*89c0*/  SYNCS.PHASECHK.TRANS64.TRYWAIT P0, [R4+URZ+0x60], R3 ;  /* 0x00006003040075a7 */ /* 0x000e6400080011ff */
[----:B-1----:R-:W-:Y:S05]  /*89d0*/  @!P0 BRA `(.L_x_130) ;  /* 0x0000002000608947 */ /* 0x002fea0003800000 */
.L_x_129:
[----:B------:R-:W-:Y:S05]  /*89e0*/  BSYNC B0 ;  /* 0x0000000000007941 */ /* 0x000fea0003800000 */
.L_x_128:
[----:B------:R-:W-:Y:S11]  /*89f0*/  ISETP.NE.AND P0, PT, R117, RZ, PT ;  /* 0x000000ff7500720c */ /* 0x000ff60003f05270 */
[----:B------:R-:W-:Y:S02]  /*8a00*/  @!UPT UIADD3 URZ, UPT, UPT, URZ, URZ, URZ ;  /* 0x000000fffffff290 */ /* 0x000fe4000fffe0ff */
[----:B------:R4:W2:Y:S01]  /*8a10*/  @P0 LDS.128 R88, [R109+UR48+0x400] ;  /* 0x000400306d580984 */ /* 0x0008a20008000c00 */
[----:B-1----:R-:W-:Y:S01]  /*8a20*/  @P0 IMAD.IADD R3, R110, 0x1, R5 ;  /* 0x000000016e030824 */ /* 0x002fe200078e0205 */
[C---:B------:R-:W-:Y:S01]  /*8a30*/  @P0 IADD3 R6, PT, PT, R116.reuse, R5, RZ ;  /* 0x0000000574060210 */ /* 0x040fe20007ffe0ff */
[C---:B------:R-:W-:Y:S01]  /*8a40*/  @P0 IMAD.IADD R4, R116.reuse, 0x1, R7 ;  /* 0x0000000174040824 */ /* 0x040fe200078e0207 */
[----:B------:R4:W1:Y:S02]  /*8a50*/  @P0 LDS.128 R96, [R0+0x400] ;  /* 0x0004000000600984 */ /* 0x0008640000000c00 */
[----:B------:R-:W-:Y:S02]  /*8a60*/  @P0 IADD3 R116, PT, PT, R116, R3, RZ ;  /* 0x0000000374740210 */ /* 0x000fe40007ffe0ff */
[----:B------:R4:W1:Y:S04]  /*8a70*/  @P0 LDS.128 R104, [R7+0x400] ;  /* 0x0004000007680984 */ /* 0x0008680000000c00 */
[----:B------:R4:W1:Y:S04]  /*8a80*/  @P0 LDS.128 R112, [R4+0x400] ;  /* 0x0004000004700984 */ /* 0x0008680000000c00 */
[----:B------:R4:W1:Y:S04]  /*8a90*/  @P0 LDS.128 R120, [R5+0x400] ;  /* 0x0004000005780984 */ /* 0x0008680000000c00 */
[----:B------:R4:W1:Y:S04]  /*8aa0*/  @P0 LDS.128 R128, [R6+0x400] ;  /* 0x0004000006800984 */ /* 0x0008680000000c00 */
[----:B------:R4:W1:Y:S04]  /*8ab0*/  @P0 LDS.128 R136, [R3+0x400] ;  /* 0x0004000003880984 */ /* 0x0008680000000c00 */
[----:B------:R4:W1:Y:S02]  /*8ac0*/  @P0 LDS.128 R144, [R116+0x400] ;  /* 0x0004000074900984 */ /* 0x0008640000000c00 */
.L_x_127:
[----:B------:R-:W-:Y:S05]  /*8ad0*/  BSYNC B1 ;  /* 0x0000000000017941 */ /* 0x000fea0003800000 */
.L_x_126:
        /* <DEDUP_REMOVED lines=21> */
.L_x_131:
[----:B------:R-:W-:Y:S01]  /*8c30*/  ISETP.NE.AND P0, PT, R170, RZ, PT ;  /* 0x000000ffaa00720c */ /* 0x000fe20003f05270 */
[----:B------:R-:W-:Y:S05]  /*8c40*/  WARPSYNC.ALL ;  /* 0x0000000000007948 */ /* 0x000fea0003800000 */
[----:B------:R-:W-:Y:S01]  /*8c50*/  R2UR UR4, R78 ;  /* 0x000000004e0472ca */ /* 0x000fe200000e0000 */
[----:B------:R-:W-:Y:S01]  /*8c60*/  BSSY.RECONVERGENT B0, `(.L_x_132) ;  /* 0x00000ff000007945 */ /* 0x000fe20003800200 */
[C---:B--2---:R-:W-:Y:S02]  /*8c70*/  SHF.L.U32 R80, R88.reuse, 0x10, RZ ;  /* 0x0000001058507819 */ /* 0x044fe400000006ff */
[----:B------:R-:W-:Y:S02]  /*8c80*/  LOP3.LUT R82, R88, 0xffff0000, RZ, 0xc0, !PT ;  /* 0xffff000058527812 */ /* 0x000fe400078ec0ff */
[C---:B------:R-:W-:Y:S02]  /*8c90*/  SHF.L.U32 R83, R89.reuse, 0x10, RZ ;  /* 0x0000001059537819 */ /* 0x040fe400000006ff */
[----:B------:R-:W-:Y:S02]  /*8ca0*/  LOP3.LUT R84, R89, 0xffff0000, RZ, 0xc0, !PT ;  /* 0xffff000059547812 */ /* 0x000fe400078ec0ff */
[C---:B------:R-:W-:Y:S02]  /*8cb0*/  SHF.L.U32 R85, R90.reuse, 0x10, RZ ;  /* 0x000000105a557819 */ /* 0x040fe400000006ff */
[----:B------:R-:W-:Y:S01]  /*8cc0*/  LOP3.LUT R86, R90, 0xffff0000, RZ, 0xc0, !PT ;  /* 0xffff00005a567812 */ /* 0x000fe200078ec0ff */
[----:B------:R-:W2:Y:S01]  /*8cd0*/  LDTM.x64 R4, tmem[UR4+0x80] ;  /* 0x00008004000479ee */ /* 0x000ea20008340000 */
[C---:B------:R-:W-:Y:S01]  /*8ce0*/  SHF.L.U32 R87, R91.reuse, 0x10, RZ ;  /* 0x000000105b577819 */ /* 0x040fe200000006ff */
[----:B------:R-:W-:Y:S01]  /*8cf0*/  NOP ;  /* 0x0000000000007918 */ /* 0x000fe20000000000 */
[----:B------:R-:W-:Y:S02]  /*8d00*/  LOP3.LUT R88, R91, 0xffff0000, RZ, 0xc0, !PT ;  /* 0xffff00005b587812 */ /* 0x000fe400078ec0ff */
[C---:B-1----:R-:W-:Y:S02]  /*8d10*/  SHF.L.U32 R89, R96.reuse, 0x10, RZ ;  /* 0x0000001060597819 */ /* 0x042fe400000006ff */
[----:B------:R-:W-:Y:S02]  /*8d20*/  LOP3.LUT R90, R96, 0xffff0000, RZ, 0xc0, !PT ;  /* 0xffff0000605a7812 */ /* 0x000fe400078ec0ff */
[C---:B------:R-:W-:Y:S02]  /*8d30*/  SHF.L.U32 R91, R97.reuse, 0x10, RZ ;  /* 0x00000010615b7819 */ /* 0x040fe400000006ff */
[----:B------:R-:W-:Y:S02]  /*8d40*/  LOP3.LUT R92, R97, 0xffff0000, RZ, 0xc0, !PT ;  /* 0xffff0000615c7812 */ /* 0x000fe400078ec0ff */
[C---:B------:R-:W-:Y:S02]  /*8d50*/  SHF.L.U32 R93, R98.reuse, 0x10, RZ ;  /* 0x00000010625d7819 */ /* 0x040fe400000006ff */
[----:B------:R-:W-:Y:S02]  /*8d60*/  LOP3.LUT R94, R98, 0xffff0000, RZ, 0xc0, !PT ;  /* 0xffff0000625e7812 */ /* 0x000fe400078ec0ff */
[----:B------:R-:W-:Y:S02]  /*8d70*/  SHF.L.U32 R95, R99, 0x10, RZ ;  /* 0x00000010635f7819 */ /* 0x000fe400000006ff */
[----:B------:R-:W-:Y:S02]  /*8d80*/  IADD3 R183, PT, PT, R183, 0xd0, RZ ;  /* 0x000000d0b7b77810 */ /* 0x000fe40007ffe0ff */
[----:B------:R-:W-:Y:S02]  /*8d90*/  LOP3.LUT R96, R99, 0xffff0000, RZ, 0xc0, !PT ;  /* 0xffff000063607812 */ /* 0x000fe400078ec0ff */
[----:B------:R-:W-:Y:S01]  /*8da0*/  SHF.L.U32 R97, R104, 0x10, RZ ;  /* 0x0000001068617819 */ /* 0x000fe200000006ff */
[----:B--2---:R-:W-:Y:S01]  /*8db0*/  FMUL R4, R76, R4 ;  /* 0x000000044c047220 */ /* 0x004fe20000400000 */
[----:B------:R-:W-:Y:S01]  /*8dc0*/  LOP3.LUT R98, R104, 0xffff0000, RZ, 0xc0, !PT ;  /* 0xffff000068627812 */ /* 0x000fe200078ec0ff */
[C---:B------:R-:W-:Y:S01]  /*8dd0*/  FMUL R5, R76.reuse, R5 ;  /* 0x000000054c057220 */ /* 0x040fe20000400000 */
[----:B------:R-:W-:Y:S01]  /*8de0*/  SHF.L.U32 R99, R105, 0x10, RZ ;  /* 0x0000001069637819 */ /* 0x000fe200000006ff */
[----:B------:R-:W-:Y:S01]  /*8df0*/  FFMA R4, R81, R80, R4 ;  /* 0x0000005051047223 */ /* 0x000fe20000000004 */
[----:B------:R-:W-:Y:S01]  /*8e00*/  LOP3.LUT R183, R183, 0xfefffff8, RZ, 0xc0, !PT ;  /* 0xfefffff8b7b77812 */ /* 0x000fe200078ec0ff */
[----:B------:R-:W-:Y:S01]  /*8e10*/  FFMA R5, R81, R82, R5 ;  /* 0x0000005251057223 */ /* 0x000fe20000000005 */
[----:B------:R-:W-:Y:S01]  /*8e20*/  LOP3.LUT R100, R105, 0xffff0000, RZ, 0xc0, !PT ;  /* 0xffff000069647812 */ /* 0x000fe200078ec0ff */
[----:B------:R-:W-:Y:S01]  /*8e30*/  FMUL R6, R76, R6 ;  /* 0x000000064c067220 */ /* 0x000fe20000400000 */
[C---:B------:R-:W-:Y:S01]  /*8e40*/  SHF.L.U32 R101, R106.reuse, 0x10, RZ ;  /* 0x000000106a657819 */ /* 0x040fe200000006ff */
[----:B------:R1:W-:Y:S01]  /*8e50*/  SYNCS.ARRIVE.TRANS64.RED.A1T0 RZ, [R183+URZ], RZ ;  /* 0x000000ffb7ff79a7 */ /* 0x0003e200081004ff */
[----:B------:R-:W-:Y:S01]  /*8e60*/  F2FP.BF16.F32.PACK_AB R4, R5, R4 ;  /* 0x000000040504723e */ /* 0x000fe200000010ff */
[----:B------:R-:W-:Y:S01]  /*8e70*/  FFMA R6, R81, R83, R6 ;  /* 0x0000005351067223 */ /* 0x000fe20000000006 */
[----:B------:R-:W-:Y:S01]  /*8e80*/  LOP3.LUT R102, R106, 0xffff0000, RZ, 0xc0, !PT ;  /* 0xffff00006a667812 */ /* 0x000fe200078ec0ff */
[C---:B------:R-:W-:Y:S01]  /*8e90*/  FMUL R7, R76.reuse, R7 ;  /* 0x000000074c077220 */ /* 0x040fe20000400000 */
[C---:B------:R-:W-:Y:S01]  /*8ea0*/  SHF.L.U32 R103, R107.reuse, 0x10, RZ ;  /* 0x000000106b677819 */ /* 0x040fe200000006ff */
[----:B------:R-:W-:Y:S01]  /*8eb0*/  FMUL R8, R76, R8 ;  /* 0x000000084c087220 */ /* 0x000fe20000400000 */
[----:B------:R-:W-:Y:S01]  /*8ec0*/  LOP3.LUT R104, R107, 0xffff0000, RZ, 0xc0, !PT ;  /* 0xffff00006b687812 */ /* 0x000fe200078ec0ff */
[C---:B------:R-:W-:Y:S01]  /*8ed0*/  FFMA R7, R81.reuse, R84, R7 ;  /* 0x0000005451077223 */ /* 0x040fe20000000007 */
[C---:B------:R-:W-:Y:S01]  /*8ee0*/  SHF.L.U32 R105, R112.reuse, 0x10, RZ ;  /* 0x0000001070697819 */ /* 0x040fe200000006ff */
[----:B------:R-:W-:Y:S01]  /*8ef0*/  FFMA R8, R81, R85, R8 ;  /* 0x0000005551087223 */ /* 0x000fe20000000008 */
[----:B------:R-:W-:Y:S01]  /*8f00*/  LOP3.LUT R106, R112, 0xffff0000, RZ, 0xc0, !PT ;  /* 0xffff0000706a7812 */ /* 0x000fe200078ec0ff */
[C---:B------:R-:W-:Y:S01]  /*8f10*/  FMUL R9, R76.reuse, R9 ;  /* 0x000000094c097220 */ /* 0x040fe20000400000 */
[----:B------:R-:W-:Y:S01]  /*8f20*/  F2FP.BF16.F32.PACK_AB R5, R7, R6 ;  /* 0x000000060705723e */ /* 0x000fe200000010ff */
[----:B------:R-:W-:Y:S01]  /*8f30*/  FMUL R10, R76, R10 ;  /* 0x0000000a4c0a7220 */ /* 0x000fe20000400000 */
[----:B------:R-:W-:Y:S01]  /*8f40*/  SHF.L.U32 R107, R113, 0x10, RZ ;  /* 0x00000010716b7819 */ /* 0x000fe200000006ff */
[----:B------:R-:W-:Y:S01]  /*8f50*/  FFMA R9, R81, R86, R9 ;  /* 0x0000005651097223 */ /* 0x000fe20000000009 */
[----:B------:R-:W-:Y:S01]  /*8f60*/  LOP3.LUT R108, R113, 0xffff0000, RZ, 0xc0, !PT ;  /* 0xffff0000716c7812 */ /* 0x000fe200078ec0ff */
[----:B------:R-:W-:Y:S01]  /*8f70*/  FFMA R10, R81, R87, R10 ;  /* 0x00000057510a7223 */ /* 0x000fe2000000000a */
[----:B------:R-:W-:Y:S01]  /*8f80*/  SHF.L.U32 R109, R114, 0x10, RZ ;  /* 0x00000010726d7819 */ /* 0x000fe200000006ff */
[C---:B------:R-:W-:Y:S01]  /*8f90*/  FMUL R11, R76.reuse, R11 ;  /* 0x0000000b4c0b7220 */ /* 0x040fe20000400000 */
[----:B------:R-:W-:Y:S01]  /*8fa0*/  F2FP.BF16.F32.PACK_AB R6, R9, R8 ;  /* 0x000000080906723e */ /* 0x000fe200000010ff */
[----:B------:R-:W-:Y:S01]  /*8fb0*/  FMUL R0, R76, R12 ;  /* 0x0000000c4c007220 */ /* 0x000fe20000400000 */
[----:B------:R-:W-:Y:S01]  /*8fc0*/  LOP3.LUT R110, R114, 0xffff0000, RZ, 0xc0, !PT ;  /* 0xffff0000726e7812 */ /* 0x000fe200078ec0ff */
[----:B------:R-:W-:Y:S01]  /*8fd0*/  FFMA R11, R81, R88, R11 ;  /* 0x00000058510b7223 */ /* 0x000fe2000000000b */
[----:B------:R-:W-:Y:S01]  /*8fe0*/  SHF.L.U32 R111, R115, 0x10, RZ ;  /* 0x00000010736f7819 */ /* 0x000fe200000006ff */
[----:B------:R-:W-:Y:S01]  /*8ff0*/  FFMA R0, R81, R89, R0 ;  /* 0x0000005951007223 */ /* 0x000fe20000000000 */
[----:B------:R-:W-:Y:S01]  /*9000*/  LOP3.LUT R112, R115, 0xffff0000, RZ, 0xc0, !PT ;  /* 0xffff000073707812 */ /* 0x000fe200078ec0ff */
[C---:B------:R-:W-:Y:S01]  /*9010*/  FMUL R3, R76.reuse, R13 ;  /* 0x0000000d4c037220 */ /* 0x040fe20000400000 */
[----:B------:R-:W-:Y:S01]  /*9020*/  F2FP.BF16.F32.PACK_AB R7, R11, R10 ;  /* 0x0000000a0b07723e */ /* 0x000fe200000010ff */
[----:B------:R-:W-:Y:S01]  /*9030*/  FMUL R14, R76, R14 ;  /* 0x0000000e4c0e7220 */ /* 0x000fe20000400000 */
[----:B------:R-:W-:Y:S01]  /*9040*/  SHF.L.U32 R113, R120, 0x10, RZ ;  /* 0x0000001078717819 */ /* 0x000fe200000006ff */
[----:B------:R-:W-:Y:S01]  /*9050*/  FMUL R15, R76, R15 ;  /* 0x0000000f4c0f7220 */ /* 0x000fe20000400000 */
[----:B------:R-:W-:Y:S01]  /*9060*/  LOP3.LUT R114, R120, 0xffff0000, RZ, 0xc0, !PT ;  /* 0xffff000078727812 */ /* 0x000fe200078ec0ff */
[C---:B------:R-:W-:Y:S01]  /*9070*/  FMUL R12, R76.reuse, R16 ;  /* 0x000000104c0c7220 */ /* 0x040fe20000400000 */
[----:B------:R-:W-:Y:S01]  /*9080*/  SHF.L.U32 R115, R121, 0x10, RZ ;  /* 0x0000001079737819 */ /* 0x000fe200000006ff */
[----:B------:R-:W-:Y:S01]  /*9090*/  FFMA R3, R81, R90, R3 ;  /* 0x0000005a51037223 */ /* 0x000fe20000000003 */
[----:B------:R-:W-:Y:S01]  /*90a0*/  LOP3.LUT R116, R121, 0xffff0000, RZ, 0xc0, !PT ;  /* 0xffff000079747812 */ /* 0x000fe200078ec0ff */
[----:B------:R-:W-:Y:S01]  /*90b0*/  FMUL R13, R76, R17 ;  /* 0x000000114c0d7220 */ /* 0x000fe20000400000 */
[----:B------:R-:W-:Y:S01]  /*90c0*/  SHF.L.U32 R117, R122, 0x10, RZ ;  /* 0x000000107a757819 */ /* 0x000fe200000006ff */
[----:B------:R-:W-:Y:S01]  /*90d0*/  FFMA R14, R81, R91, R14 ;  /* 0x0000005b510e7223 */ /* 0x000fe2000000000e */
[----:B------:R-:W-:Y:S01]  /*90e0*/  F2FP.BF16.F32.PACK_AB R8, R3, R0 ;  /* 0x000000000308723e */ /* 0x000fe200000010ff */
[----:B------:R-:W-:Y:S01]  /*90f0*/  FMUL R18, R76, R18 ;  /* 0x000000124c127220 */ /* 0x000fe20000400000 */
[----:B------:R-:W-:Y:S01]  /*9100*/  LOP3.LUT R118, R122, 0xffff0000, RZ, 0xc0, !PT ;  /* 0xffff00007a767812 */ /* 0x000fe200078ec0ff */
[----:B------:R-:W-:Y:S01]  /*9110*/  FFMA R15, R81, R92, R15 ;  /* 0x0000005c510f7223 */ /* 0x000fe2000000000f */
[C---:B------:R-:W-:Y:S01]  /*9120*/  SHF.L.U32 R119, R123.reuse, 0x10, RZ ;  /* 0x000000107b777819 */ /* 0x040fe200000006ff */
[C---:B------:R-:W-:Y:S01]  /*9130*/  FMUL R19, R76.reuse, R19 ;  /* 0x000000134c137220 */ /* 0x040fe20000400000 */
[----:B------:R-:W-:Y:S01]  /*9140*/  LOP3.LUT R120, R123, 0xffff0000, RZ, 0xc0, !PT ;  /* 0xffff00007b787812 */ /* 0x000fe200078ec0ff */
[----:B------:R-:W-:Y:S01]  /*9150*/  FFMA R12, R81, R93, R12 ;  /* 0x0000005d510c7223 */ /* 0x000fe2000000000c */
[----:B------:R-:W-:Y:S01]  /*9160*/  F2FP.BF16.F32.PACK_AB R9, R15, R14 ;  /* 0x0000000e0f09723e */ /* 0x000fe200000010ff */
[----:B------:R-:W-:Y:S01]  /*9170*/  FMUL R16, R76, R20 ;  /* 0x000000144c107220 */ /* 0x000fe20000400000 */
[C---:B------:R-:W-:Y:S01]  /*9180*/  SHF.L.U32 R121, R128.reuse, 0x10, RZ ;  /* 0x0000001080797819 */ /* 0x040fe200000006ff */
[----:B------:R1:W-:Y:S01]  /*9190*/  STS.128 [R182+UR48+0x8400], R4 ;  /* 0x00840004b6007988 */ /* 0x0003e20008000c30 */
[C---:B------:R-:W-:Y:S01]  /*91a0*/  FFMA R13, R81.reuse, R94, R13 ;  /* 0x0000005e510d7223 */ /* 0x040fe2000000000d */
[----:B------:R-:W-:Y:S01]  /*91b0*/  LOP3.LUT R122, R128, 0xffff0000, RZ, 0xc0, !PT ;  /* 0xffff0000807a7812 */ /* 0x000fe200078ec0ff */
[C---:B------:R-:W-:Y:S01]  /*91c0*/  FFMA R18, R81.reuse, R95, R18 ;  /* 0x0000005f51127223 */ /* 0x040fe20000000012 */
[----:B------:R-:W-:Y:S01]  /*91d0*/  FFMA R19, R81, R96, R19 ;  /* 0x0000006051137223 */ /* 0x000fe20000000013 */
[----:B------:R-:W-:Y:S01]  /*91e0*/  SHF.L.U32 R123, R129, 0x10, RZ ;  /* 0x00000010817b7819 */ /* 0x000fe200000006ff */
[----:B------:R-:W-:Y:S01]  /*91f0*/  FFMA R16, R81, R97, R16 ;  /* 0x0000006151107223 */ /* 0x000fe20000000010 */
[----:B------:R-:W-:Y:S01]  /*9200*/  F2FP.BF16.F32.PACK_AB R10, R13, R12 ;  /* 0x0000000c0d0a723e */ /* 0x000fe200000010ff */
[C---:B------:R-:W-:Y:S01]  /*9210*/  FMUL R17, R76.reuse, R21 ;  /* 0x000000154c117220 */ /* 0x040fe20000400000 */
[----:B------:R-:W-:Y:S01]  /*9220*/  F2FP.BF16.F32.PACK_AB R11, R19, R18 ;  /* 0x00000012130b723e */ /* 0x000fe200000010ff */
[C---:B------:R-:W-:Y:S01]  /*9230*/  FMUL R22, R76.reuse, R22 ;  /* 0x000000164c167220 */ /* 0x040fe20000400000 */
[C---:B------:R-:W-:Y:S01]  /*9240*/  FMUL R23, R76.reuse, R23 ;  /* 0x000000174c177220 */ /* 0x040fe20000400000 */
[----:B------:R-:W-:Y:S01]  /*9250*/  FFMA R17, R81, R98, R17 ;  /* 0x0000006251117223 */ /* 0x000fe20000000011 */
[C---:B------:R-:W-:Y:S01]  /*9260*/  FMUL R20, R76.reuse, R24 ;  /* 0x000000184c147220 */ /* 0x040fe20000400000 */
[----:B------:R-:W-:Y:S01]  /*9270*/  LOP3.LUT R124, R129, 0xffff0000, RZ, 0xc0, !PT ;  /* 0xffff0000817c7812 */ /* 0x000fe200078ec0ff */
[----:B------:R1:W-:Y:S01]  /*9280*/  STS.128 [R181+0x8400], R8 ;  /* 0x00840008b5007388 */ /* 0x0003e20000000c00 */
[----:B------:R-:W-:Y:S01]  /*9290*/  FFMA R22, R81, R99, R22 ;  /* 0x0000006351167223 */ /* 0x000fe20000000016 */
[----:B------:R-:W-:Y:S01]  /*92a0*/  F2FP.BF16.F32.PACK_AB R16, R17, R16 ;  /* 0x000000101110723e */ /* 0x000fe200000010ff */
[C---:B------:R-:W-:Y:S01]  /*92b0*/  FFMA R23, R81.reuse, R100, R23 ;  /* 0x0000006451177223 */ /* 0x040fe20000000017 */
[----:B------:R-:W-:Y:S01]  /*92c0*/  FFMA R20, R81, R101, R20 ;  /* 0x0000006551147223 */ /* 0x000fe20000000014 */
[----:B------:R-:W-:Y:S01]  /*92d0*/  FMUL R21, R76, R25 ;  /* 0x000000194c157220 */ /* 0x000fe20000400000 */
[----:B------:R-:W-:Y:S01]  /*92e0*/  SHF.L.U32 R125, R130, 0x10, RZ ;  /* 0x00000010827d7819 */ /* 0x000fe200000006ff */
[C---:B------:R-:W-:Y:S01]  /*92f0*/  FMUL R26, R76.reuse, R26 ;  /* 0x0000001a4c1a7220 */ /* 0x040fe20000400000 */
[----:B------:R-:W-:Y:S01]  /*9300*/  F2FP.BF16.F32.PACK_AB R17, R23, R22 ;  /* 0x000000161711723e */ /* 0x000fe200000010ff */
[C---:B------:R-:W-:Y:S01]  /*9310*/  FFMA R21, R81.reuse, R102, R21 ;  /* 0x0000006651157223 */ /* 0x040fe20000000015 */
[----:B------:R-:W-:Y:S01]  /*9320*/  FMUL R27, R76, R27 ;  /* 0x0000001b4c1b7220 */ /* 0x000fe20000400000 */
[----:B------:R-:W-:Y:S01]  /*9330*/  FFMA R26, R81, R103, R26 ;  /* 0x00000067511a7223 */ /* 0x000fe2000000001a */
[----:B------:R-:W-:Y:S01]  /*9340*/  LOP3.LUT R126, R130, 0xffff0000, RZ, 0xc0, !PT ;  /* 0xffff0000827e7812 */ /* 0x000fe200078ec0ff */
[C---:B------:R-:W-:Y:S01]  /*9350*/  FMUL R24, R76.reuse, R28 ;  /* 0x0000001c4c187220 */ /* 0x040fe20000400000 */
[----:B------:R-:W-:Y:S01]  /*9360*/  F2FP.BF16.F32.PACK_AB R18, R21, R20 ;  /* 0x000000141512723e */ /* 0x000fe200000010ff */
[C---:B------:R-:W-:Y:S01]  /*9370*/  FFMA R27, R81.reuse, R104, R27 ;  /* 0x00000068511b7223 */ /* 0x040fe2000000001b */
[C---:B------:R-:W-:Y:S01]  /*9380*/  FMUL R25, R76.reuse, R29 ;  /* 0x0000001d4c197220 */ /* 0x040fe20000400000 */
[----:B------:R-:W-:Y:S01]  /*9390*/  FFMA R24, R81, R105, R24 ;  /* 0x0000006951187223 */ /* 0x000fe20000000018 */
[----:B------:R-:W-:Y:S01]  /*93a0*/  SHF.L.U32 R127, R131, 0x10, RZ ;  /* 0x00000010837f7819 */ /* 0x000fe200000006ff */
[C---:B------:R-:W-:Y:S01]  /*93b0*/  FMUL R30, R76.reuse, R30 ;  /* 0x0000001e4c1e7220 */ /* 0x040fe20000400000 */
[----:B------:R-:W-:Y:S01]  /*93c0*/  F2FP.BF16.F32.PACK_AB R19, R27, R26 ;  /* 0x0000001a1b13723e */ /* 0x000fe200000010ff */
[C---:B------:R-:W-:Y:S01]  /*93d0*/  FFMA R25, R81.reuse, R106, R25 ;  /* 0x0000006a51197223 */ /* 0x040fe20000000019 */
[C---:B------:R-:W-:Y:S01]  /*93e0*/  FMUL R31, R76.reuse, R31 ;  /* 0x0000001f4c1f7220 */ /* 0x040fe20000400000 */
[----:B------:R-:W-:Y:S01]  /*93f0*/  FFMA R30, R81, R107, R30 ;  /* 0x0000006b511e7223 */ /* 0x000fe2000000001e */
[----:B------:R-:W-:Y:S01]  /*9400*/  LOP3.LUT R128, R131, 0xffff0000, RZ, 0xc0, !PT ;  /* 0xffff000083807812 */ /* 0x000fe200078ec0ff */
[----:B------:R1:W-:Y:S01]  /*9410*/  STS.128 [R180+0x8400], R16 ;  /* 0x00840010b4007388 */ /* 0x0003e20000000c00 */
[----:B------:R-:W-:Y:S01]  /*9420*/  F2FP.BF16.F32.PACK_AB R24, R25, R24 ;  /* 0x000000181918723e */ /* 0x000fe200000010ff */
[C---:B------:R-:W-:Y:S01]  /*9430*/  FFMA R31, R81.reuse, R108, R31 ;  /* 0x0000006c511f7223 */ /* 0x040fe2000000001f */
[C---:B------:R-:W-:Y:S01]  /*9440*/  FMUL R28, R76.reuse, R32 ;  /* 0x000000204c1c7220 */ /* 0x040fe20000400000 */
[C---:B------:R-:W-:Y:S01]  /*9450*/  FMUL R29, R76.reuse, R33 ;  /* 0x000000214c1d7220 */ /* 0x040fe20000400000 */
[----:B------:R-:W-:Y:S01]  /*9460*/  FMUL R34, R76, R34 ;  /* 0x000000224c227220 */ /* 0x000fe20000400000 */
[----:B------:R-:W-:Y:S01]  /*9470*/  SHF.L.U32 R129, R136, 0x10, RZ ;  /* 0x0000001088817819 */ /* 0x000fe200000006ff */
[----:B------:R-:W-:Y:S01]  /*9480*/  FFMA R28, R81, R109, R28 ;  /* 0x0000006d511c7223 */ /* 0x000fe2000000001c */
[----:B------:R-:W-:Y:S01]  /*9490*/  F2FP.BF16.F32.PACK_AB R25, R31, R30 ;  /* 0x0000001e1f19723e */ /* 0x000fe200000010ff */
[C---:B------:R-:W-:Y:S01]  /*94a0*/  FFMA R29, R81.reuse, R110, R29 ;  /* 0x0000006e511d7223 */ /* 0x040fe2000000001d */
[----:B------:R-:W-:Y:S01]  /*94b0*/  FFMA R34, R81, R111, R34 ;  /* 0x0000006f51227223 */ /* 0x000fe20000000022 */
[----:B------:R-:W-:Y:S01]  /*94c0*/  FMUL R35, R76, R35 ;  /* 0x000000234c237220 */ /* 0x000fe20000400000 */
        /* <DEDUP_REMOVED lines=35> */
[C---:B------:R-:W-:Y:S01]  /*9700*/  FMUL R47, R76.reuse, R47 ;  /* 0x0000002f4c2f7220 */ /* 0x040fe20000400000 */
[C---:B------:R-:W-:Y:S01]  /*9710*/  FMUL R44, R76.reuse, R48 ;  /* 0x000000304c2c7220 */ /* 0x040fe20000400000 */
[----:B------:R-:W-:Y:S01]  /*9720*/  FMUL R45, R76, R49 ;  /* 0x000000314c2d7220 */ /* 0x000fe20000400000 */
[----:B------:R1:W-:Y:S01]  /*9730*/  STS.128 [R177+0x8400], R32 ;  /* 0x00840020b1007388 */ /* 0x0003e20000000c00 */
[----:B------:R-:W-:Y:S01]  /*9740*/  LOP3.LUT R136, R139, 0xffff0000, RZ, 0xc0, !PT ;  /* 0xffff00008b887812 */ /* 0x000fe200078ec0ff */
[C---:B------:R-:W-:Y:S01]  /*9750*/  FFMA R46, R81.reuse, R123, R46 ;  /* 0x0000007b512e7223 */ /* 0x040fe2000000002e */
[----:B------:R-:W-:Y:S01]  /*9760*/  SHF.L.U32 R137, R144, 0x10, RZ ;  /* 0x0000001090897819 */ /* 0x000fe200000006ff */
[----:B------:R-:W-:Y:S01]  /*9770*/  FFMA R47, R81, R124, R47 ;  /* 0x0000007c512f7223 */ /* 0x000fe2000000002f */
[----:B------:R-:W-:Y:S01]  /*9780*/  F2FP.BF16.F32.PACK_AB R40, R41, R40 ;  /* 0x000000282928723e */ /* 0x000fe200000010ff */
[C---:B------:R-:W-:Y:S01]  /*9790*/  FFMA R44, R81.reuse, R125, R44 ;  /* 0x0000007d512c7223 */ /* 0x040fe2000000002c */
[C---:B------:R-:W-:Y:S01]  /*97a0*/  FFMA R45, R81.reuse, R126, R45 ;  /* 0x0000007e512d7223 */ /* 0x040fe2000000002d */
[C---:B------:R-:W-:Y:S01]  /*97b0*/  FMUL R50, R76.reuse, R50 ;  /* 0x000000324c327220 */ /* 0x040fe20000400000 */
[C---:B------:R-:W-:Y:S01]  /*97c0*/  FMUL R51, R76.reuse, R51 ;  /* 0x000000334c337220 */ /* 0x040fe20000400000 */
[C---:B------:R-:W-:Y:S01]  /*97d0*/  FMUL R48, R76.reuse, R52 ;  /* 0x000000344c307220 */ /* 0x040fe20000400000 */
[C---:B------:R-:W-:Y:S01]  /*97e0*/  FMUL R49, R76.reuse, R53 ;  /* 0x000000354c317220 */ /* 0x040fe20000400000 */
[C---:B------:R-:W-:Y:S01]  /*97f0*/  FFMA R50, R81.reuse, R127, R50 ;  /* 0x0000007f51327223 */ /* 0x040fe20000000032 */
        /* <DEDUP_REMOVED lines=9> */
[----:B------:R-:W-:Y:S01]  /*9890*/  FFMA R55, R81, R132, R55 ;  /* 0x0000008451377223 */ /* 0x000fe20000000037 */
[C---:B------:R-:W-:Y:S01]  /*98a0*/  FMUL R59, R76.reuse, R59 ;  /* 0x0000003b4c3b7220 */ /* 0x040fe20000400000 */
[----:B------:R-:W-:Y:S01]  /*98b0*/  F2FP.BF16.F32.PACK_AB R41, R47, R46 ;  /* 0x0000002e2f29723e */ /* 0x000fe200000010ff */
[----:B------:R-:W-:Y:S01]  /*98c0*/  FFMA R52, R81, R133, R52 ;  /* 0x0000008551347223 */ /* 0x000fe20000000034 */
[----:B------:R-:W-:Y:S01]  /*98d0*/  F2FP.BF16.F32.PACK_AB R42, R45, R44 ;  /* 0x0000002c2d2a723e */ /* 0x000fe200000010ff */
[----:B------:R-:W-:Y:S01]  /*98e0*/  FMUL R56, R76, R60 ;  /* 0x0000003c4c387220 */ /* 0x000fe20000400000 */
[----:B------:R-:W-:Y:S01]  /*98f0*/  F2FP.BF16.F32.PACK_AB R43, R51, R50 ;  /* 0x00000032332b723e */ /* 0x000fe200000010ff */
[----:B------:R-:W-:Y:S01]  /*9900*/  FFMA R53, R81, R134, R53 ;  /* 0x0000008651357223 */ /* 0x000fe20000000035 */
[----:B------:R-:W-:Y:S01]  /*9910*/  LOP3.LUT R138, R144, 0xffff0000, RZ, 0xc0, !PT ;  /* 0xffff0000908a7812 */ /* 0x000fe200078ec0ff */
[C---:B------:R-:W-:Y:S01]  /*9920*/  FMUL R57, R76.reuse, R61 ;  /* 0x0000003d4c397220 */ /* 0x040fe20000400000 */
[----:B------:R-:W-:Y:S01]  /*9930*/  SHF.L.U32 R139, R145, 0x10, RZ ;  /* 0x00000010918b7819 */ /* 0x000fe200000006ff */
[----:B------:R1:W-:Y:S01]  /*9940*/  STS.128 [R176+0x8400], R40 ;  /* 0x00840028b0007388 */ /* 0x0003e20000000c00 */
[----:B------:R-:W-:Y:S01]  /*9950*/  FFMA R58, R81, R135, R58 ;  /* 0x00000087513a7223 */ /* 0x000fe2000000003a */
[----:B------:R-:W-:Y:S01]  /*9960*/  LOP3.LUT R140, R145, 0xffff0000, RZ, 0xc0, !PT ;  /* 0xffff0000918c7812 */ /* 0x000fe200078ec0ff */
[----:B------:R-:W-:Y:S01]  /*9970*/  FMUL R62, R76, R62 ;  /* 0x0000003e4c3e7220 */ /* 0x000fe20000400000 */
[C---:B------:R-:W-:Y:S01]  /*9980*/  FFMA R59, R81.reuse, R136, R59 ;  /* 0x00000088513b7223 */ /* 0x040fe2000000003b */
[----:B------:R-:W-:Y:S01]  /*9990*/  SHF.L.U32 R141, R146, 0x10, RZ ;  /* 0x00000010928d7819 */ /* 0x000fe200000006ff */
[----:B------:R-:W-:Y:S01]  /*99a0*/  FMUL R63, R76, R63 ;  /* 0x0000003f4c3f7220 */ /* 0x000fe20000400000 */
[C---:B------:R-:W-:Y:S01]  /*99b0*/  FFMA R56, R81.reuse, R137, R56 ;  /* 0x0000008951387223 */ /* 0x040fe20000000038 */
[----:B------:R-:W-:Y:S01]  /*99c0*/  LOP3.LUT R142, R146, 0xffff0000, RZ, 0xc0, !PT ;  /* 0xffff0000928e7812 */ /* 0x000fe200078ec0ff */
[C---:B------:R-:W-:Y:S01]  /*99d0*/  FMUL R60, R76.reuse, R64 ;  /* 0x000000404c3c7220 */ /* 0x040fe20000400000 */
[----:B------:R-:W-:Y:S01]  /*99e0*/  FFMA R57, R81, R138, R57 ;  /* 0x0000008a51397223 */ /* 0x000fe20000000039 */
[----:B------:R-:W-:Y:S01]  /*99f0*/  SHF.L.U32 R143, R147, 0x10, RZ ;  /* 0x00000010938f7819 */ /* 0x000fe200000006ff */
[C---:B------:R-:W-:Y:S01]  /*9a00*/  FMUL R61, R76.reuse, R65 ;  /* 0x000000414c3d7220 */ /* 0x040fe20000400000 */
[----:B------:R-:W-:Y:S01]  /*9a10*/  FFMA R62, R81, R139, R62 ;  /* 0x0000008b513e7223 */ /* 0x000fe2000000003e */
[----:B------:R-:W-:Y:S01]  /*9a20*/  LOP3.LUT R144, R147, 0xffff0000, RZ, 0xc0, !PT ;  /* 0xffff000093907812 */ /* 0x000fe200078ec0ff */
[C---:B------:R-:W-:Y:S01]  /*9a30*/  FMUL R66, R76.reuse, R66 ;  /* 0x000000424c427220 */ /* 0x040fe20000400000 */
[----:B------:R-:W-:Y:S01]  /*9a40*/  F2FP.BF16.F32.PACK_AB R48, R49, R48 ;  /* 0x000000303130723e */ /* 0x000fe200000010ff */
[----:B------:R-:W-:Y:S01]  /*9a50*/  FFMA R63, R81, R140, R63 ;  /* 0x0000008c513f7223 */ /* 0x000fe2000000003f */
[----:B------:R-:W-:Y:S01]  /*9a60*/  FMUL R67, R76, R67 ;  /* 0x000000434c437220 */ /* 0x000fe20000400000 */
[----:B------:R-:W-:Y:S01]  /*9a70*/  F2FP.BF16.F32.PACK_AB R49, R55, R54 ;  /* 0x000000363731723e */ /* 0x000fe200000010ff */
[----:B------:R-:W-:Y:S01]  /*9a80*/  FFMA R60, R81, R141, R60 ;  /* 0x0000008d513c7223 */ /* 0x000fe2000000003c */
[----:B------:R-:W-:Y:S01]  /*9a90*/  F2FP.BF16.F32.PACK_AB R50, R53, R52 ;  /* 0x000000343532723e */ /* 0x000fe200000010ff */
[----:B------:R-:W-:Y:S01]  /*9aa0*/  FFMA R61, R81, R142, R61 ;  /* 0x0000008e513d7223 */ /* 0x000fe2000000003d */
[----:B------:R-:W-:Y:S01]  /*9ab0*/  F2FP.BF16.F32.PACK_AB R51, R59, R58 ;  /* 0x0000003a3b33723e */ /* 0x000fe200000010ff */
[C---:B------:R-:W-:Y:S01]  /*9ac0*/  FFMA R66, R81.reuse, R143, R66 ;  /* 0x0000008f51427223 */ /* 0x040fe20000000042 */
[----:B------:R-:W-:Y:S01]  /*9ad0*/  FFMA R67, R81, R144, R67 ;  /* 0x0000009051437223 */ /* 0x000fe20000000043 */
[----:B------:R-:W-:Y:S02]  /*9ae0*/  F2FP.BF16.F32.PACK_AB R56, R57, R56 ;  /* 0x000000383938723e */ /* 0x000fe400000010ff */
[----:B------:R1:W-:Y:S01]  /*9af0*/  STS.128 [R175+0x8400], R48 ;  /* 0x00840030af007388 */ /* 0x0003e20000000c00 */
[----:B------:R-:W-:Y:S02]  /*9b00*/  F2FP.BF16.F32.PACK_AB R57, R63, R62 ;  /* 0x0000003e3f39723e */ /* 0x000fe400000010ff */
        /* <DEDUP_REMOVED lines=19> */
[----:B--2---:R-:W-:Y:S04]  /*9c40*/  DEPBAR.LE SB0, 0x1 ;  /* 0x000080400000791a */ /* 0x004fe80000000000 */
.L_x_133:
[----:B------:R-:W-:Y:S05]  /*9c50*/  BSYNC.RECONVERGENT B0 ;  /* 0x0000000000007941 */ /* 0x000fea0003800200 */
.L_x_132:
[----:B------:R-:W-:Y:S01]  /*9c60*/  BAR.SYNC.DEFER_BLOCKING 0x1, 0x80 ;  /* 0x0042000000007b1d */ /* 0x000fe20000010000 */
[----:B------:R-:W-:Y:S01]  /*9c70*/  UIADD3 UR4, UPT, UPT, UR50, 0x1, URZ ;  /* 0x0000000132047890 */ /* 0x000fe2000fffe0ff */
[----:B------:R-:W-:Y:S03]  /*9c80*/  IADD3 R79, PT, PT, R79, 0x1, RZ ;  /* 0x000000014f4f7810 */ /* 0x000fe60007ffe0ff */
[----:B------:R-:W-:Y:S09]  /*9c90*/  UISETP.GT.U32.AND UP0, UPT, UR4, -0x3, UPT ;  /* 0xfffffffd0400788c */ /* 0x000ff2000bf04070 */
[----:B------:R-:W-:Y:S05]  /*9ca0*/  BRA.U UP0, `(.L_x_134) ;  /* 0x0000000100287547 */ /* 0x000fea000b800000 */
[----:B------:R-:W-:Y:S01]  /*9cb0*/  ISETP.NE.AND P0, PT, R179, RZ, PT ;  /* 0x000000ffb300720c */ /* 0x000fe20003f05270 */
[----:B------:R-:W-:Y:S01]  /*9cc0*/  IMAD.U32 R3, RZ, RZ, UR49 ;  /* 0x00000031ff037e24 */ /* 0x000fe2000f8e00ff */
[----:B------:R-:W-:Y:S01]  /*9cd0*/  UIADD3 UR49, UPT, UPT, UR49, 0x1, URZ ;  /* 0x0000000131317890 */ /* 0x000fe2000fffe0ff */
[----:B------:R-:W-:Y:S03]  /*9ce0*/  IMAD.U32 R0, RZ, RZ, UR37 ;  /* 0x00000025ff007e24 */ /* 0x000fe6000f8e00ff */
[----:B------:R-:W-:Y:S04]  /*9cf0*/  UISETP.NE.AND UP0, UPT, UR49, 0x3, UPT ;  /* 0x000000033100788c */ /* 0x000fe8000bf05270 */
[----:B------:R-:W-:Y:S03]  /*9d00*/  USEL UR49, UR49, URZ, UP0 ;  /* 0x000000ff31317287 */ /* 0x000fe60008000000 */
[----:B------:R-:W-:Y:S05]  /*9d10*/  @P0 LEA R3, R3, UR48, 0x3 ;  /* 0x0000003003030c11 */ /* 0x000fea000f8e18ff */
[----:B------:R-:W-:Y:S05]  /*9d20*/  @P0 VIADD R3, R3, 0x78 ;  /* 0x0000007803030836 */ /* 0x000fea0000000000 */
[----:B------:R-:W-:Y:S04]  /*9d30*/  @P0 PRMT R0, R0, 0x654, R3 ;  /* 0x0000065400000816 */ /* 0x000fe80000000003 */
[----:B------:R2:W-:Y:S03]  /*9d40*/  @P0 SYNCS.ARRIVE.TRANS64.RED.A1T0 RZ, [R0+URZ], RZ ;  /* 0x000000ff00ff09a7 */ /* 0x0005e600081004ff */
.L_x_134:
[----:B------:R-:W-:Y:S01]  /*9d50*/  ISETP.NE.AND P2, PT, R171, RZ, PT ;  /* 0x000000ffab00720c */ /* 0x000fe20003f45270 */
[----:B------:R-:W-:Y:S01]  /*9d60*/  UIADD3 UR50, UPT, UPT, UR50, 0x3, URZ ;  /* 0x0000000332327890 */ /* 0x000fe2000fffe0ff */
[----:B------:R-:W-:Y:S01]  /*9d70*/  ISETP.NE.AND P0, PT, R173, 0x2, PT ;  /* 0x00000002ad00780c */ /* 0x000fe20003f05270 */
[----:B------:R-:W-:Y:S01]  /*9d80*/  IMAD.IADD R20, R75, 0x1, R154 ;  /* 0x000000014b147824 */ /* 0x000fe200078e029a */
[----:B------:R-:W-:Y:S01]  /*9d90*/  ISETP.NE.AND P1, PT, R79, 0x2, PT ;  /* 0x000000024f00780c */ /* 0x000fe20003f25270 */
[----:B------:R-:W-:Y:S01]  /*9da0*/  IMAD.IADD R21, R77, 0x1, R156 ;  /* 0x000000014d157824 */ /* 0x000fe200078e029c */
[----:B--2---:R-:W-:Y:S02]  /*9db0*/  SEL R0, RZ, 0x1, P0 ;  /* 0x00000001ff007807 */ /* 0x004fe40000000000 */
[----:B------:R-:W-:Y:S02]  /*9dc0*/  SEL R3, RZ, 0x1, P1 ;  /* 0x00000001ff037807 */ /* 0x000fe40000800000 */
[----:B------:R-:W-:Y:S02]  /*9dd0*/  LOP3.LUT R165, R165, R0, RZ, 0x3c, !PT ;  /* 0x00000000a5a57212 */ /* 0x000fe400078e3cff */
[----:B------:R-:W-:Y:S02]  /*9de0*/  LOP3.LUT R166, R166, R3, RZ, 0x3c, !PT ;  /* 0x00000003a6a67212 */ /* 0x000fe400078e3cff */
[----:B------:R-:W-:Y:S02]  /*9df0*/  @P2 R2UR UR36, R164 ;  /* 0x00000000a42422ca */ /* 0x000fe400000e0000 */
[----:B------:R-:W-:Y:S02]  /*9e00*/  SEL R173, R173, RZ, P0 ;  /* 0x000000ffadad7207 */ /* 0x000fe40000000000 */
[----:B------:R-:W-:Y:S01]  /*9e10*/  SEL R79, R79, RZ, P1 ;  /* 0x000000ff4f4f7207 */ /* 0x000fe20000800000 */
[----:B------:R-:W-:Y:S10]  /*9e20*/  @P2 BRA `(.L_x_135) ;  /* 0xffffffb400202947 */ /* 0x000ff4000383ffff */
[----:B------:R-:W-:-:S09]  /*9e30*/  UISETP.NE.AND UP0, UPT, UR51, URZ, UPT ;  /* 0x000000ff3300728c */ /* 0x000fd2000bf05270 */
[----:B------:R-:W-:Y:S05]  /*9e40*/  BRA.U !UP0, `(.L_x_136) ;  /* 0x0000000108487547 */ /* 0x000fea000b800000 */
[----:B------:R-:W2:Y:S02]  /*9e50*/  LDCU.64 UR4, c[0x0][0x890] ;  /* 0x00011200ff0477ac */ /* 0x000ea40008000a00 */
[----:B--2---:R-:W-:-:S04]  /*9e60*/  UISETP.NE.U32.AND UP0, UPT, UR4, URZ, UPT ;  /* 0x000000ff0400728c */ /* 0x004fc8000bf05070 */
[----:B------:R-:W-:-:S09]  /*9e70*/  UISETP.NE.AND.EX UP0, UPT, UR5, URZ, UPT, UP0 ;  /* 0x000000ff0500728c */ /* 0x000fd2000bf05300 */
[----:B------:R-:W-:Y:S05]  /*9e80*/  BRA.U UP0, `(.L_x_137) ;  /* 0x00000001000c7547 */ /* 0x000fea000b800000 */
[----:B------:R-:W-:-:S13]  /*9e90*/  FSETP.NEU.AND P0, PT, R81, RZ, PT ;  /* 0x000000ff5100720b */ /* 0x000fda0003f0d000 */
[----:B------:R-:W-:Y:S05]  /*9ea0*/  @!P0 EXIT ;  /* 0x000000000000894d */ /* 0x000fea0003800000 */
[----:B------:R-:W-:Y:S05]  /*9eb0*/  BRA `(.L_x_136) ;  /* 0x00000000002c7947 */ /* 0x000fea0003800000 */
.L_x_137:
[----:B------:R-:W-:Y:S01]  /*9ec0*/  ISETP.NE.AND P0, PT, R172, RZ, PT ;  /* 0x000000ffac00720c */ /* 0x000fe20003f05270 */
[----:B------:R-:W-:-:S12]  /*9ed0*/  BSSY.RECONVERGENT B0, `(.L_x_136) ;  /* 0x0000009000007945 */ /* 0x000fd80003800200 */
[----:B------:R-:W-:Y:S05]  /*9ee0*/  @P0 BRA `(.L_x_138) ;  /* 0x0000000000140947 */ /* 0x000fea0003800000 */
[----:B------:R-:W2:Y:S02]  /*9ef0*/  LDCU.64 UR4, c[0x0][0x888] ;  /* 0x00011100ff0477ac */ /* 0x000ea40008000a00 */
[----:B--2---:R-:W-:-:S04]  /*9f00*/  ISETP.NE.U32.AND P0, PT, RZ, UR4, PT ;  /* 0x00000004ff007c0c */ /* 0x004fc8000bf05070 */
[----:B------:R-:W-:-:S13]  /*9f10*/  ISETP.NE.AND.EX P0, PT, RZ, UR5, PT, P0 ;  /* 0x00000005ff007c0c */ /* 0x000fda000bf05300 */
[----:B------:R-:W-:Y:S05]  /*9f20*/  @!P0 EXIT ;  /* 0x000000000000894d */ /* 0x000fea0003800000 */
[----:B------:R-:W-:Y:S05]  /*9f30*/  BRA `(.L_x_139) ;  /* 0x0000000000087947 */ /* 0x000fea0003800000 */
.L_x_138:
[----:B------:R-:W-:-:S13]  /*9f40*/  FSETP.NEU.AND P0, PT, R81, RZ, PT ;  /* 0x000000ff5100720b */ /* 0x000fda0003f0d000 */
[----:B------:R-:W-:Y:S05]  /*9f50*/  @!P0 EXIT ;  /* 0x000000000000894d */ /* 0x000fea0003800000 */
.L_x_139:
[----:B------:R-:W-:Y:S05]  /*9f60*/  BSYNC.RECONVERGENT B0 ;  /* 0x0000000000007941 */ /* 0x000fea0003800200 */
.L_x_136:
[----:B------:R-:W-:Y:S01]  /*9f70*/  ULEA UR4, UR49, UR48, 0x3 ;  /* 0x0000003031047291 */ /* 0x000fe2000f8e18ff */
[----:B------:R-:W-:-:S04]  /*9f80*/  DEPBAR.LE SB0, 0x0 ;  /* 0x000080000000791a */ /* 0x000fc80000000000 */
[----:B------:R-:W-:-:S04]  /*9f90*/  UIADD3 UR4, UPT, UPT, UR4, 0x78, URZ ;  /* 0x0000007804047890 */ /* 0x000fc8000fffe0ff */
[----:B------:R-:W-:-:S09]  /*9fa0*/  UPRMT UR4, UR37, 0x654, UR4 ;  /* 0x0000065425047896 */ /* 0x000fd20008000004 */
[----:B------:R-:W-:Y:S01]  /*9fb0*/  SYNCS.ARRIVE.TRANS64.RED.A1T0 RZ, [UR4], RZ ;  /* 0x000000ffffff79a7 */ /* 0x000fe20008100404 */
[----:B------:R-:W-:Y:S05]  /*9fc0*/  EXIT ;  /* 0x000000000000794d */ /* 0x000fea0003800000 */
.L_x_24:
[----:B--2---:R2:W4:Y:S02]  /*9fd0*/  SYNCS.PHASECHK.TRANS64.TRYWAIT P0, [R3+URZ+0xf0], R2 ;  /* 0x0000f002030075a7 */ /* 0x00452400080011ff */
[----:B----4-:R-:W-:Y:S05]  /*9fe0*/  @!P0 NANOSLEEP.SYNCS 0x989680 ;  /* 0x009896800000895d */ /* 0x010fea0003900000 */
[----:B------:R-:W4:Y:S02]  /*9ff0*/  @!P0 SYNCS.PHASECHK.TRANS64 P0, [R3+URZ+0xf0], R2 ;  /* 0x0000f002030085a7 */ /* 0x000f2400080010ff */
[----:B----4-:R-:W-:Y:S05]  /*a000*/  @!P0 BRA `(.L_x_24) ;  /* 0xfffffffc00f08947 */ /* 0x010fea000383ffff */
[----:B------:R-:W-:Y:S05]  /*a010*/  BRA `(.L_x_140) ;  /* 0xffffff7400f47947 */ /* 0x000fea000383ffff */
.L_x_27:
[----:B-1----:R-:W-:Y:S07]  /*a020*/  MOV R2, UR33 ;  /* 0x0000002100027c02 */ /* 0x002fee0008000f00 */
.L_x_141:
[----:B-1----:R1:W2:Y:S02]  /*a030*/  SYNCS.PHASECHK.TRANS64.TRYWAIT P0, [R2+URZ+0x30], R5 ;  /* 0x00003005020075a7 */ /* 0x0022a400080011ff */
[----:B--2---:R-:W-:Y:S05]  /*a040*/  @!P0 NANOSLEEP.SYNCS 0x989680 ;  /* 0x009896800000895d */ /* 0x004fea0003900000 */
[----:B------:R-:W2:Y:S02]  /*a050*/  @!P0 SYNCS.PHASECHK.TRANS64 P0, [R2+URZ+0x30], R5 ;  /* 0x00003005020085a7 */ /* 0x000ea400080010ff */
[----:B--2---:R-:W-:Y:S05]  /*a060*/  @!P0 BRA `(.L_x_141) ;  /* 0xfffffffc00f08947 */ /* 0x004fea000383ffff */
[----:B------:R-:W-:Y:S05]  /*a070*/  BRA `(.L_x_26) ;  /* 0xffffff78005c7947 */ /* 0x000fea000383ffff */
.L_x_34:
[----:B-1----:R-:W-:Y:S07]  /*a080*/  MOV R2, UR17 ;  /* 0x0000001100027c02 */ /* 0x002fee0008000f00 */
.L_x_142:
[----:B-1----:R1:W2:Y:S02]  /*a090*/  SYNCS.PHASECHK.TRANS64.TRYWAIT P0, [R2+URZ+0x30], R5 ;  /* 0x00003005020075a7 */ /* 0x0022a400080011ff */
[----:B--2---:R-:W-:Y:S05]  /*a0a0*/  @!P0 NANOSLEEP.SYNCS 0x989680 ;  /* 0x009896800000895d */ /* 0x004fea0003900000 */
[----:B------:R-:W2:Y:S02]  /*a0b0*/  @!P0 SYNCS.PHASECHK.TRANS64 P0, [R2+URZ+0x30], R5 ;  /* 0x00003005020085a7 */ /* 0x000ea400080010ff */
[----:B--2---:R-:W-:Y:S05]  /*a0c0*/  @!P0 BRA `(.L_x_142) ;  /* 0xfffffffc00f08947 */ /* 0x004fea000383ffff */
[----:B------:R-:W-:Y:S05]  /*a0d0*/  BRA `(.L_x_33) ;  /* 0xffffff7c00187947 */ /* 0x000fea000383ffff */
.L_x_39:
[----:B-1----:R1:W2:Y:S02]  /*a0e0*/  SYNCS.PHASECHK.TRANS64.TRYWAIT P0, [R2+URZ+0xa0], R3 ;  /* 0x0000a003020075a7 */ /* 0x0022a400080011ff */
[----:B--2---:R-:W-:Y:S05]  /*a0f0*/  @!P0 NANOSLEEP.SYNCS 0x989680 ;  /* 0x009896800000895d */ /* 0x004fea0003900000 */
[----:B------:R-:W2:Y:S02]  /*a100*/  @!P0 SYNCS.PHASECHK.TRANS64 P0, [R2+URZ+0xa0], R3 ;  /* 0x0000a003020085a7 */ /* 0x000ea400080010ff */
[----:B--2---:R-:W-:Y:S05]  /*a110*/  @!P0 BRA `(.L_x_39) ;  /* 0xfffffffc00f08947 */ /* 0x004fea000383ffff */
[----:B------:R-:W-:Y:S05]  /*a120*/  BRA `(.L_x_143) ;  /* 0xffffff7c00bc7947 */ /* 0x000fea000383ffff */
.L_x_43:
[----:B---3--:R-:W-:-:S07]  /*a130*/  MOV R0, UR5 ;  /* 0x0000000500007c02 */ /* 0x008fce0008000f00 */
.L_x_144:
[----:B-1----:R1:W2:Y:S02]  /*a140*/  SYNCS.PHASECHK.TRANS64.TRYWAIT P0, [R0+URZ], R3 ;  /* 0x00000003000075a7 */ /* 0x0022a400080011ff */
[----:B--2---:R-:W-:Y:S05]  /*a150*/  @!P0 NANOSLEEP.SYNCS 0x989680 ;  /* 0x009896800000895d */ /* 0x004fea0003900000 */
[----:B------:R-:W2:Y:S02]  /*a160*/  @!P0 SYNCS.PHASECHK.TRANS64 P0, [R0+URZ], R3 ;  /* 0x00000003000085a7 */ /* 0x000ea400080010ff */
[----:B--2---:R-:W-:Y:S05]  /*a170*/  @!P0 BRA `(.L_x_144) ;  /* 0xfffffffc00f08947 */ /* 0x004fea000383ffff */
[----:B------:R-:W-:Y:S05]  /*a180*/  BRA `(.L_x_145) ;  /* 0xffffff84002c7947 */ /* 0x000fea000383ffff */
.L_x_44:
[----:B---3--:R-:W-:-:S07]  /*a190*/  MOV R0, UR5 ;  /* 0x0000000500007c02 */ /* 0x008fce0008000f00 */
.L_x_146:
[----:B-1----:R1:W2:Y:S02]  /*a1a0*/  SYNCS.PHASECHK.TRANS64.TRYWAIT P0, [R0+URZ], R3 ;  /* 0x00000003000075a7 */ /* 0x0022a400080011ff */
[----:B--2---:R-:W-:Y:S05]  /*a1b0*/  @!P0 NANOSLEEP.SYNCS 0x989680 ;  /* 0x009896800000895d */ /* 0x004fea0003900000 */
[----:B------:R-:W2:Y:S02]  /*a1c0*/  @!P0 SYNCS.PHASECHK.TRANS64 P0, [R0+URZ], R3 ;  /* 0x00000003000085a7 */ /* 0x000ea400080010ff */
[----:B--2---:R-:W-:Y:S05]  /*a1d0*/  @!P0 BRA `(.L_x_146) ;  /* 0xfffffffc00f08947 */ /* 0x004fea000383ffff */
[----:B------:R-:W-:Y:S05]  /*a1e0*/  BRA `(.L_x_147) ;  /* 0xffffff8400387947 */ /* 0x000fea000383ffff */
.L_x_45:
[----:B---3--:R-:W-:-:S07]  /*a1f0*/  MOV R0, UR5 ;  /* 0x0000000500007c02 */ /* 0x008fce0008000f00 */
.L_x_148:
[----:B-1----:R1:W2:Y:S02]  /*a200*/  SYNCS.PHASECHK.TRANS64.TRYWAIT P0, [R0+URZ], R3 ;  /* 0x00000003000075a7 */ /* 0x0022a400080011ff */
[----:B--2---:R-:W-:Y:S05]  /*a210*/  @!P0 NANOSLEEP.SYNCS 0x989680 ;  /* 0x009896800000895d */ /* 0x004fea0003900000 */
[----:B------:R-:W2:Y:S02]  /*a220*/  @!P0 SYNCS.PHASECHK.TRANS64 P0, [R0+URZ], R3 ;  /* 0x00000003000085a7 */ /* 0x000ea400080010ff */
[----:B--2---:R-:W-:Y:S05]  /*a230*/  @!P0 BRA `(.L_x_148) ;  /* 0xfffffffc00f08947 */ /* 0x004fea000383ffff */
[----:B------:R-:W-:Y:S05]  /*a240*/  BRA `(.L_x_149) ;  /* 0xffffff8400447947 */ /* 0x000fea000383ffff */
.L_x_46:
[----:B---3--:R-:W-:-:S07]  /*a250*/  MOV R0, UR5 ;  /* 0x0000000500007c02 */ /* 0x008fce0008000f00 */
.L_x_150:
[----:B-1----:R1:W2:Y:S02]  /*a260*/  SYNCS.PHASECHK.TRANS64.TRYWAIT P0, [R0+URZ], R3 ;  /* 0x00000003000075a7 */ /* 0x0022a400080011ff */
[----:B--2---:R-:W-:Y:S05]  /*a270*/  @!P0 NANOSLEEP.SYNCS 0x989680 ;  /* 0x009896800000895d */ /* 0x004fea0003900000 */
[----:B------:R-:W2:Y:S02]  /*a280*/  @!P0 SYNCS.PHASECHK.TRANS64 P0, [R0+URZ], R3 ;  /* 0x00000003000085a7 */ /* 0x000ea400080010ff */
[----:B--2---:R-:W-:Y:S05]  /*a290*/  @!P0 BRA `(.L_x_150) ;  /* 0xfffffffc00f08947 */ /* 0x004fea000383ffff */
[----:B------:R-:W-:Y:S05]  /*a2a0*/  BRA `(.L_x_151) ;  /* 0xffffff8400507947 */ /* 0x000fea000383ffff */
.L_x_47:
[----:B---3--:R-:W-:-:S07]  /*a2b0*/  MOV R0, UR5 ;  /* 0x0000000500007c02 */ /* 0x008fce0008000f00 */
.L_x_152:
[----:B-1----:R1:W2:Y:S02]  /*a2c0*/  SYNCS.PHASECHK.TRANS64.TRYWAIT P0, [R0+URZ], R3 ;  /* 0x00000003000075a7 */ /* 0x0022a400080011ff */
[----:B--2---:R-:W-:Y:S05]  /*a2d0*/  @!P0 NANOSLEEP.SYNCS 0x989680 ;  /* 0x009896800000895d */ /* 0x004fea0003900000 */
[----:B------:R-:W2:Y:S02]  /*a2e0*/  @!P0 SYNCS.PHASECHK.TRANS64 P0, [R0+URZ], R3 ;  /* 0x00000003000085a7 */ /* 0x000ea400080010ff */
[----:B--2---:R-:W-:Y:S05]  /*a2f0*/  @!P0 BRA `(.L_x_152) ;  /* 0xfffffffc00f08947 */ /* 0x004fea000383ffff */
[----:B------:R-:W-:Y:S05]  /*a300*/  BRA `(.L_x_153) ;  /* 0xffffff84005c7947 */ /* 0x000fea000383ffff */
.L_x_50:
[----:B-1----:R1:W2:Y:S02]  /*a310*/  SYNCS.PHASECHK.TRANS64.TRYWAIT P0, [R0+URZ+0xe0], R5 ;  /* 0x0000e005000075a7 */ /* 0x0022a400080011ff */
[----:B--2---:R-:W-:Y:S05]  /*a320*/  @!P0 NANOSLEEP.SYNCS 0x989680 ;  /* 0x009896800000895d */ /* 0x004fea0003900000 */
[----:B------:R-:W2:Y:S02]  /*a330*/  @!P0 SYNCS.PHASECHK.TRANS64 P0, [R0+URZ+0xe0], R5 ;  /* 0x0000e005000085a7 */ /* 0x000ea400080010ff */
[----:B--2---:R-:W-:Y:S05]  /*a340*/  @!P0 BRA `(.L_x_50) ;  /* 0xfffffffc00f08947 */ /* 0x004fea000383ffff */
[----:B------:R-:W-:Y:S05]  /*a350*/  BRA `(.L_x_154) ;  /* 0xffffff8400bc7947 */ /* 0x000fea000383ffff */
.L_x_51:
[----:B------:R-:W-:-:S07]  /*a360*/  MOV R0, UR5 ;  /* 0x0000000500007c02 */ /* 0x000fce0008000f00 */
.L_x_155:
[----:B-1----:R1:W2:Y:S02]  /*a370*/  SYNCS.PHASECHK.TRANS64.TRYWAIT P0, [R0+URZ+0xb0], R7 ;  /* 0x0000b007000075a7 */ /* 0x0022a400080011ff */
[----:B--2---:R-:W-:Y:S05]  /*a380*/  @!P0 NANOSLEEP.SYNCS 0x989680 ;  /* 0x009896800000895d */ /* 0x004fea0003900000 */
[----:B------:R-:W2:Y:S02]  /*a390*/  @!P0 SYNCS.PHASECHK.TRANS64 P0, [R0+URZ+0xb0], R7 ;  /* 0x0000b007000085a7 */ /* 0x000ea400080010ff */
[----:B--2---:R-:W-:Y:S05]  /*a3a0*/  @!P0 BRA `(.L_x_155) ;  /* 0xfffffffc00f08947 */ /* 0x004fea000383ffff */
[----:B------:R-:W-:Y:S05]  /*a3b0*/  BRA `(.L_x_156) ;  /* 0xffffff8400cc7947 */ /* 0x000fea000383ffff */
.L_x_52:
[----:B-1----:R1:W2:Y:S02]  /*a3c0*/  SYNCS.PHASECHK.TRANS64.TRYWAIT P1, [R0+URZ+0xa0], R5 ;  /* 0x0000a005000075a7 */ /* 0x0022a400080211ff */
[----:B--2---:R-:W-:Y:S05]  /*a3d0*/  @!P1 NANOSLEEP.SYNCS 0x989680 ;  /* 0x009896800000995d */ /* 0x004fea0003900000 */
[----:B------:R-:W2:Y:S02]  /*a3e0*/  @!P1 SYNCS.PHASECHK.TRANS64 P1, [R0+URZ+0xa0], R5 ;  /* 0x0000a005000095a7 */ /* 0x000ea400080210ff */
[----:B--2---:R-:W-:Y:S05]  /*a3f0*/  @!P1 BRA `(.L_x_52) ;  /* 0xfffffffc00f09947 */ /* 0x004fea000383ffff */
[----:B------:R-:W-:Y:S05]  /*a400*/  BRA `(.L_x_157) ;  /* 0xffffff8400fc7947 */ /* 0x000fea000383ffff */
.L_x_55:
[----:B------:R-:W-:-:S07]  /*a410*/  MOV R0, UR5 ;  /* 0x0000000500007c02 */ /* 0x000fce0008000f00 */
.L_x_158:
[----:B-1----:R1:W2:Y:S02]  /*a420*/  SYNCS.PHASECHK.TRANS64.TRYWAIT P0, [R0+URZ+0xb0], R3 ;  /* 0x0000b003000075a7 */ /* 0x0022a400080011ff */
[----:B--2---:R-:W-:Y:S05]  /*a430*/  @!P0 NANOSLEEP.SYNCS 0x989680 ;  /* 0x009896800000895d */ /* 0x004fea0003900000 */
[----:B------:R-:W2:Y:S02]  /*a440*/  @!P0 SYNCS.PHASECHK.TRANS64 P0, [R0+URZ+0xb0], R3 ;  /* 0x0000b003000085a7 */ /* 0x000ea400080010ff */
[----:B--2---:R-:W-:Y:S05]  /*a450*/  @!P0 BRA `(.L_x_158) ;  /* 0xfffffffc00f08947 */ /* 0x004fea000383ffff */
[----:B------:R-:W-:Y:S05]  /*a460*/  BRA `(.L_x_54) ;  /* 0xffffff8800507947 */ /* 0x000fea000383ffff */
.L_x_64:
[----:B-1----:R-:W-:-:S04]  /*a470*/  MOV R4, UR4 ;  /* 0x0000000400047c02 */ /* 0x002fc80008000f00 */
[----:B------:R1:W2:Y:S03]  /*a480*/  SYNCS.PHASECHK.TRANS64.TRYWAIT P0, [R4+URZ+0x8], R5 ;  /* 0x00000805040075a7 */ /* 0x0002a600080011ff */
[----:B--2---:R-:W-:Y:S05]  /*a490*/  @!P0 NANOSLEEP.SYNCS 0x989680 ;  /* 0x009896800000895d */ /* 0x004fea0003900000 */
[----:B------:R-:W2:Y:S02]  /*a4a0*/  @!P0 SYNCS.PHASECHK.TRANS64 P0, [R4+URZ+0x8], R5 ;  /* 0x00000805040085a7 */ /* 0x000ea400080010ff */
[----:B--2---:R-:W-:Y:S05]  /*a4b0*/  @!P0 BRA `(.L_x_64) ;  /* 0xfffffffc00ec8947 */ /* 0x004fea000383ffff */
[----:B------:R-:W-:Y:S05]  /*a4c0*/  BRA `(.L_x_63) ;  /* 0xffffff8c00047947 */ /* 0x000fea000383ffff */
.L_x_66:
[----:B------:R-:W-:Y:S01]  /*a4d0*/  BSSY B0, `(.L_x_159) ;  /* 0x0000006000007945 */ /* 0x000fe20003800000 */
[----:B------:R-:W-:-:S07]  /*a4e0*/  MOV R15, 0xffffffff ;  /* 0xffffffff000f7802 */ /* 0x000fce0000000f00 */
[----:B-1---5:R-:W-:Y:S05]  /*a4f0*/  WARPSYNC.COLLECTIVE R15, `(.L_x_160) ;  /* 0x000000000f0c7348 */ /* 0x022fea0003c00000 */
[----:B------:R-:W-:Y:S02]  /*a500*/  ELECT P6, UR79, PT ;  /* 0x00000000004f782f */ /* 0x000fe400038c0000 */
[----:B------:R-:W-:Y:S01]  /*a510*/  MOV R14, UR79 ;  /* 0x0000004f000e7c02 */ /* 0x000fe20008000f00 */
[----:B-1---5:R-:W-:Y:S10]  /*a520*/  ENDCOLLECTIVE ;  /* 0x000000000000791b */ /* 0x022ff40003800000 */
.L_x_160:
[----:B------:R-:W-:Y:S05]  /*a530*/  BSYNC B0 ;  /* 0x0000000000007941 */ /* 0x000fea0003800000 */
.L_x_159:
[----:B------:R-:W-:Y:S05]  /*a540*/  BRA `(.L_x_161) ;  /* 0xffffff8c00347947 */ /* 0x000fea000383ffff */
.L_x_68:
[----:B-1----:R-:W-:-:S04]  /*a550*/  MOV R2, UR4 ;  /* 0x0000000400027c02 */ /* 0x002fc80008000f00 */
[----:B------:R1:W2:Y:S03]  /*a560*/  SYNCS.PHASECHK.TRANS64.TRYWAIT P0, [R2+URZ+0x8], R3 ;  /* 0x00000803020075a7 */ /* 0x0002a600080011ff */
[----:B--2---:R-:W-:Y:S05]  /*a570*/  @!P0 NANOSLEEP.SYNCS 0x989680 ;  /* 0x009896800000895d */ /* 0x004fea0003900000 */
[----:B------:R-:W2:Y:S02]  /*a580*/  @!P0 SYNCS.PHASECHK.TRANS64 P0, [R2+URZ+0x8], R3 ;  /* 0x00000803020085a7 */ /* 0x000ea400080010ff */
[----:B--2---:R-:W-:Y:S05]  /*a590*/  @!P0 BRA `(.L_x_68) ;  /* 0xfffffffc00ec8947 */ /* 0x004fea000383ffff */
[----:B------:R-:W-:Y:S05]  /*a5a0*/  BRA `(.L_x_67) ;  /* 0xffffff8c00387947 */ /* 0x000fea000383ffff */
.L_x_69:
[----:B-1----:R1:W2:Y:S02]  /*a5b0*/  SYNCS.PHASECHK.TRANS64.TRYWAIT P0, [R0+URZ+0xa0], R5 ;  /* 0x0000a005000075a7 */ /* 0x0022a400080011ff */
[----:B--2---:R-:W-:Y:S05]  /*a5c0*/  @!P0 NANOSLEEP.SYNCS 0x989680 ;  /* 0x009896800000895d */ /* 0x004fea0003900000 */
[----:B------:R-:W2:Y:S02]  /*a5d0*/  @!P0 SYNCS.PHASECHK.TRANS64 P0, [R0+URZ+0xa0], R5 ;  /* 0x0000a005000085a7 */ /* 0x000ea400080010ff */
[----:B--2---:R-:W-:Y:S05]  /*a5e0*/  @!P0 BRA `(.L_x_69) ;  /* 0xfffffffc00f08947 */ /* 0x004fea000383ffff */
[----:B------:R-:W-:Y:S05]  /*a5f0*/  BRA `(.L_x_162) ;  /* 0xffffff9000247947 */ /* 0x000fea000383ffff */
.L_x_71:
[----:B------:R-:W-:-:S07]  /*a600*/  MOV R0, UR19 ;  /* 0x0000001300007c02 */ /* 0x000fce0008000f00 */
.L_x_163:
[----:B-1----:R1:W2:Y:S02]  /*a610*/  SYNCS.PHASECHK.TRANS64.TRYWAIT P0, [R0+URZ+0xd0], R5 ;  /* 0x0000d005000075a7 */ /* 0x0022a400080011ff */
[----:B--2---:R-:W-:Y:S05]  /*a620*/  @!P0 NANOSLEEP.SYNCS 0x989680 ;  /* 0x009896800000895d */ /* 0x004fea0003900000 */
[----:B------:R-:W2:Y:S02]  /*a630*/  @!P0 SYNCS.PHASECHK.TRANS64 P0, [R0+URZ+0xd0], R5 ;  /* 0x0000d005000085a7 */ /* 0x000ea400080010ff */
[----:B--2---:R-:W-:Y:S05]  /*a640*/  @!P0 BRA `(.L_x_163) ;  /* 0xfffffffc00f08947 */ /* 0x004fea000383ffff */
[----:B------:R-:W-:Y:S05]  /*a650*/  BRA `(.L_x_164) ;  /* 0xffffff9000707947 */ /* 0x000fea000383ffff */
.L_x_74:
[----:B------:R-:W-:Y:S07]  /*a660*/  MOV R0, UR7 ;  /* 0x0000000700007c02 */ /* 0x000fee0008000f00 */
.L_x_165:
[----:B-1----:R1:W2:Y:S02]  /*a670*/  SYNCS.PHASECHK.TRANS64.TRYWAIT P0, [R0+URZ], R5 ;  /* 0x00000005000075a7 */ /* 0x0022a400080011ff */
[----:B--2---:R-:W-:Y:S05]  /*a680*/  @!P0 NANOSLEEP.SYNCS 0x989680 ;  /* 0x009896800000895d */ /* 0x004fea0003900000 */
[----:B------:R-:W2:Y:S02]  /*a690*/  @!P0 SYNCS.PHASECHK.TRANS64 P0, [R0+URZ], R5 ;  /* 0x00000005000085a7 */ /* 0x000ea400080010ff */
[----:B--2---:R-:W-:Y:S05]  /*a6a0*/  @!P0 BRA `(.L_x_165) ;  /* 0xfffffffc00f08947 */ /* 0x004fea000383ffff */
[----:B------:R-:W-:Y:S05]  /*a6b0*/  BRA `(.L_x_73) ;  /* 0xffffff9000847947 */ /* 0x000fea000383ffff */
.L_x_78:
[----:B-1----:R-:W-:-:S07]  /*a6c0*/  MOV R0, UR5 ;  /* 0x0000000500007c02 */ /* 0x002fce0008000f00 */
.L_x_166:
[----:B-1----:R1:W2:Y:S02]  /*a6d0*/  SYNCS.PHASECHK.TRANS64.TRYWAIT P0, [R0+URZ], R3 ;  /* 0x00000003000075a7 */ /* 0x0022a400080011ff */
[----:B--2---:R-:W-:Y:S05]  /*a6e0*/  @!P0 NANOSLEEP.SYNCS 0x989680 ;  /* 0x009896800000895d */ /* 0x004fea0003900000 */
[----:B------:R-:W2:Y:S02]  /*a6f0*/  @!P0 SYNCS.PHASECHK.TRANS64 P0, [R0+URZ], R3 ;  /* 0x00000003000085a7 */ /* 0x000ea400080010ff */
[----:B--2---:R-:W-:Y:S05]  /*a700*/  @!P0 BRA `(.L_x_166) ;  /* 0xfffffffc00f08947 */ /* 0x004fea000383ffff */
[----:B------:R-:W-:Y:S05]  /*a710*/  BRA `(.L_x_167) ;  /* 0xffffff9400787947 */ /* 0x000fea000383ffff */
.L_x_81:
[----:B------:R-:W-:-:S07]  /*a720*/  MOV R0, UR11 ;  /* 0x0000000b00007c02 */ /* 0x000fce0008000f00 */
.L_x_168:
[----:B-1----:R1:W2:Y:S02]  /*a730*/  SYNCS.PHASECHK.TRANS64.TRYWAIT P1, [R0+URZ+0x100], R3 ;  /* 0x00010003000075a7 */ /* 0x0022a400080211ff */
[----:B--2---:R-:W-:Y:S05]  /*a740*/  @!P1 NANOSLEEP.SYNCS 0x989680 ;  /* 0x009896800000995d */ /* 0x004fea0003900000 */
[----:B------:R-:W2:Y:S02]  /*a750*/  @!P1 SYNCS.PHASECHK.TRANS64 P1, [R0+URZ+0x100], R3 ;  /* 0x00010003000095a7 */ /* 0x000ea400080210ff */
[----:B--2---:R-:W-:Y:S05]  /*a760*/  @!P1 BRA `(.L_x_168) ;  /* 0xfffffffc00f09947 */ /* 0x004fea000383ffff */
[----:B------:R-:W-:Y:S05]  /*a770*/  BRA `(.L_x_169) ;  /* 0xffffff9400c47947 */ /* 0x000fea000383ffff */
.L_x_86:
[----:B----4-:R4:W1:Y:S02]  /*a780*/  SYNCS.PHASECHK.TRANS64.TRYWAIT P0, [R0+URZ+0xa0], R3 ;  /* 0x0000a003000075a7 */ /* 0x01086400080011ff */
[----:B-1----:R-:W-:Y:S05]  /*a790*/  @!P0 NANOSLEEP.SYNCS 0x989680 ;  /* 0x009896800000895d */ /* 0x002fea0003900000 */
[----:B------:R-:W1:Y:S02]  /*a7a0*/  @!P0 SYNCS.PHASECHK.TRANS64 P0, [R0+URZ+0xa0], R3 ;  /* 0x0000a003000085a7 */ /* 0x000e6400080010ff */
[----:B-1----:R-:W-:Y:S05]  /*a7b0*/  @!P0 BRA `(.L_x_86) ;  /* 0xfffffffc00f08947 */ /* 0x002fea000383ffff */
[----:B------:R-:W-:Y:S05]  /*a7c0*/  BRA `(.L_x_170) ;  /* 0xffffff9800d47947 */ /* 0x000fea000383ffff */
.L_x_89:
[----:B------:R-:W-:Y:S07]  /*a7d0*/  MOV R0, UR6 ;  /* 0x0000000600007c02 */ /* 0x000fee0008000f00 */
.L_x_171:
[----:B-1----:R1:W4:Y:S02]  /*a7e0*/  SYNCS.PHASECHK.TRANS64.TRYWAIT P0, [R0+URZ+0x98], R3 ;  /* 0x00009803000075a7 */ /* 0x00232400080011ff */
[----:B----4-:R-:W-:Y:S05]  /*a7f0*/  @!P0 NANOSLEEP.SYNCS 0x989680 ;  /* 0x009896800000895d */ /* 0x010fea0003900000 */
[----:B------:R-:W4:Y:S02]  /*a800*/  @!P0 SYNCS.PHASECHK.TRANS64 P0, [R0+URZ+0x98], R3 ;  /* 0x00009803000085a7 */ /* 0x000f2400080010ff */
[----:B----4-:R-:W-:Y:S05]  /*a810*/  @!P0 BRA `(.L_x_171) ;  /* 0xfffffffc00f08947 */ /* 0x010fea000383ffff */
[----:B------:R-:W-:Y:S05]  /*a820*/  BRA `(.L_x_88) ;  /* 0xffffff9c00b47947 */ /* 0x000fea000383ffff */
.L_x_92:
[----:B------:R-:W-:Y:S07]  /*a830*/  MOV R3, UR6 ;  /* 0x0000000600037c02 */ /* 0x000fee0008000f00 */
.L_x_172:
[----:B-1----:R1:W2:Y:S02]  /*a840*/  SYNCS.PHASECHK.TRANS64.TRYWAIT P0, [R3+URZ+0x78], R12 ;  /* 0x0000780c030075a7 */ /* 0x0022a400080011ff */
[----:B--2---:R-:W-:Y:S05]  /*a850*/  @!P0 NANOSLEEP.SYNCS 0x989680 ;  /* 0x009896800000895d */ /* 0x004fea0003900000 */
[----:B------:R-:W2:Y:S02]  /*a860*/  @!P0 SYNCS.PHASECHK.TRANS64 P0, [R3+URZ+0x78], R12 ;  /* 0x0000780c030085a7 */ /* 0x000ea400080010ff */
[----:B--2---:R-:W-:Y:S05]  /*a870*/  @!P0 BRA `(.L_x_172) ;  /* 0xfffffffc00f08947 */ /* 0x004fea000383ffff */
[----:B------:R-:W-:Y:S05]  /*a880*/  BRA `(.L_x_173) ;  /* 0xffffffa0002c7947 */ /* 0x000fea000383ffff */
.L_x_93:
[----:B-1----:R-:W-:Y:S07]  /*a890*/  MOV R3, UR6 ;  /* 0x0000000600037c02 */ /* 0x002fee0008000f00 */
.L_x_174:
[----:B-1----:R1:W2:Y:S02]  /*a8a0*/  SYNCS.PHASECHK.TRANS64.TRYWAIT P0, [R3+URZ+0x80], R12 ;  /* 0x0000800c030075a7 */ /* 0x0022a400080011ff */
[----:B--2---:R-:W-:Y:S05]  /*a8b0*/  @!P0 NANOSLEEP.SYNCS 0x989680 ;  /* 0x009896800000895d */ /* 0x004fea0003900000 */
[----:B------:R-:W2:Y:S02]  /*a8c0*/  @!P0 SYNCS.PHASECHK.TRANS64 P0, [R3+URZ+0x80], R12 ;  /* 0x0000800c030085a7 */ /* 0x000ea400080010ff */
[----:B--2---:R-:W-:Y:S05]  /*a8d0*/  @!P0 BRA `(.L_x_174) ;  /* 0xfffffffc00f08947 */ /* 0x004fea000383ffff */
[----:B------:R-:W-:Y:S05]  /*a8e0*/  BRA `(.L_x_175) ;  /* 0xffffffa0006c7947 */ /* 0x000fea000383ffff */
.L_x_94:
[----:B------:R-:W-:Y:S07]  /*a8f0*/  MOV R3, UR6 ;  /* 0x0000000600037c02 */ /* 0x000fee0008000f00 */
.L_x_176:
[----:B-1----:R1:W2:Y:S02]  /*a900*/  SYNCS.PHASECHK.TRANS64.TRYWAIT P0, [R3+URZ+0x88], R12 ;  /* 0x0000880c030075a7 */ /* 0x0022a400080011ff */
[----:B--2---:R-:W-:Y:S05]  /*a910*/  @!P0 NANOSLEEP.SYNCS 0x989680 ;  /* 0x009896800000895d */ /* 0x004fea0003900000 */
[----:B------:R-:W2:Y:S02]  /*a920*/  @!P0 SYNCS.PHASECHK.TRANS64 P0, [R3+URZ+0x88], R12 ;  /* 0x0000880c030085a7 */ /* 0x000ea400080010ff */
[----:B--2---:R-:W-:Y:S05]  /*a930*/  @!P0 BRA `(.L_x_176) ;  /* 0xfffffffc00f08947 */ /* 0x004fea000383ffff */
[----:B------:R-:W-:Y:S05]  /*a940*/  BRA `(.L_x_177) ;  /* 0xffffffa000f47947 */ /* 0x000fea000383ffff */
.L_x_96:
[----:B------:R-:W-:-:S07]  /*a950*/  MOV R0, UR6 ;  /* 0x0000000600007c02 */ /* 0x000fce0008000f00 */
.L_x_178:
[----:B-1----:R1:W2:Y:S02]  /*a960*/  SYNCS.PHASECHK.TRANS64.TRYWAIT P0, [R0+URZ+0x78], R3 ;  /* 0x00007803000075a7 */ /* 0x0022a400080011ff */
[----:B--2---:R-:W-:Y:S05]  /*a970*/  @!P0 NANOSLEEP.SYNCS 0x989680 ;  /* 0x009896800000895d */ /* 0x004fea0003900000 */
[----:B------:R-:W2:Y:S02]  /*a980*/  @!P0 SYNCS.PHASECHK.TRANS64 P0, [R0+URZ+0x78], R3 ;  /* 0x00007803000085a7 */ /* 0x000ea400080010ff */
[----:B--2---:R-:W-:Y:S05]  /*a990*/  @!P0 BRA `(.L_x_178) ;  /* 0xfffffffc00f08947 */ /* 0x004fea000383ffff */
[----:B------:R-:W-:Y:S05]  /*a9a0*/  BRA `(.L_x_179) ;  /* 0xffffffa400647947 */ /* 0x000fea000383ffff */
.L_x_97:
[----:B-1----:R-:W-:-:S07]  /*a9b0*/  MOV R0, UR6 ;  /* 0x0000000600007c02 */ /* 0x002fce0008000f00 */
.L_x_180:
[----:B-1----:R1:W2:Y:S02]  /*a9c0*/  SYNCS.PHASECHK.TRANS64.TRYWAIT P0, [R0+URZ+0x80], R3 ;  /* 0x00008003000075a7 */ /* 0x0022a400080011ff */
[----:B--2---:R-:W-:Y:S05]  /*a9d0*/  @!P0 NANOSLEEP.SYNCS 0x989680 ;  /* 0x009896800000895d */ /* 0x004fea0003900000 */
[----:B------:R-:W2:Y:S02]  /*a9e0*/  @!P0 SYNCS.PHASECHK.TRANS64 P0, [R0+URZ+0x80], R3 ;  /* 0x00008003000085a7 */ /* 0x000ea400080010ff */
[----:B--2---:R-:W-:Y:S05]  /*a9f0*/  @!P0 BRA `(.L_x_180) ;  /* 0xfffffffc00f08947 */ /* 0x004fea000383ffff */
[----:B------:R-:W-:Y:S05]  /*aa00*/  BRA `(.L_x_181) ;  /* 0xffffffa400547947 */ /* 0x000fea000383ffff */
.L_x_99:
[----:B--2---:R2:W3:Y:S02]  /*aa10*/  SYNCS.PHASECHK.TRANS64.TRYWAIT P0, [R0+URZ+0xa0], R3 ;  /* 0x0000a003000075a7 */ /* 0x0044e400080011ff */
[----:B---3--:R-:W-:Y:S05]  /*aa20*/  @!P0 NANOSLEEP.SYNCS 0x989680 ;  /* 0x009896800000895d */ /* 0x008fea0003900000 */
[----:B------:R-:W3:Y:S02]  /*aa30*/  @!P0 SYNCS.PHASECHK.TRANS64 P0, [R0+URZ+0xa0], R3 ;  /* 0x0000a003000085a7 */ /* 0x000ee400080010ff */
[----:B---3--:R-:W-:Y:S05]  /*aa40*/  @!P0 BRA `(.L_x_99) ;  /* 0xfffffffc00f08947 */ /* 0x008fea000383ffff */
[----:B------:R-:W-:Y:S05]  /*aa50*/  BRA `(.L_x_182) ;  /* 0xffffffa800287947 */ /* 0x000fea000383ffff */
.L_x_110:
[----:B-1----:R-:W-:Y:S04]  /*aa60*/  MOV R3, UR48 ;  /* 0x0000003000037c02 */ /* 0x002fe80008000f00 */
[----:B------:R1:W3:Y:S03]  /*aa70*/  SYNCS.PHASECHK.TRANS64.TRYWAIT P1, [R3+URZ+0x60], R4 ;  /* 0x00006004030075a7 */ /* 0x0002e600080211ff */
[----:B---3--:R-:W-:Y:S05]  /*aa80*/  @!P1 NANOSLEEP.SYNCS 0x989680 ;  /* 0x009896800000995d */ /* 0x008fea0003900000 */
[----:B------:R-:W3:Y:S02]  /*aa90*/  @!P1 SYNCS.PHASECHK.TRANS64 P1, [R3+URZ+0x60], R4 ;  /* 0x00006004030095a7 */ /* 0x000ee400080210ff */
[----:B---3--:R-:W-:Y:S05]  /*aaa0*/  @!P1 BRA `(.L_x_110) ;  /* 0xfffffffc00ec9947 */ /* 0x008fea000383ffff */
[----:B------:R-:W-:Y:S05]  /*aab0*/  BRA `(.L_x_109) ;  /* 0xffffffb400a87947 */ /* 0x000fea000383ffff */
.L_x_112:
[----:B-1----:R1:W4:Y:S02]  /*aac0*/  SYNCS.PHASECHK.TRANS64.TRYWAIT P0, [R183+URZ+0xc0], R0 ;  /* 0x0000c000b70075a7 */ /* 0x00232400080011ff */
[----:B----4-:R-:W-:Y:S05]  /*aad0*/  @!P0 NANOSLEEP.SYNCS 0x989680 ;  /* 0x009896800000895d */ /* 0x010fea0003900000 */
[----:B------:R-:W4:Y:S02]  /*aae0*/  @!P0 SYNCS.PHASECHK.TRANS64 P0, [R183+URZ+0xc0], R0 ;  /* 0x0000c000b70085a7 */ /* 0x000f2400080010ff */
[----:B----4-:R-:W-:Y:S05]  /*aaf0*/  @!P0 BRA `(.L_x_112) ;  /* 0xfffffffc00f08947 */ /* 0x010fea000383ffff */
[----:B------:R-:W-:Y:S05]  /*ab00*/  BRA `(.L_x_111) ;  /* 0xffffffb400e07947 */ /* 0x000fea000383ffff */
.L_x_121:
[----:B--2---:R2:W4:Y:S02]  /*ab10*/  SYNCS.PHASECHK.TRANS64.TRYWAIT P0, [R3+URZ+0x60], R0 ;  /* 0x00006000030075a7 */ /* 0x00452400080011ff */
[----:B----4-:R-:W-:Y:S05]  /*ab20*/  @!P0 NANOSLEEP.SYNCS 0x989680 ;  /* 0x009896800000895d */ /* 0x010fea0003900000 */
[----:B------:R-:W4:Y:S02]  /*ab30*/  @!P0 SYNCS.PHASECHK.TRANS64 P0, [R3+URZ+0x60], R0 ;  /* 0x00006000030085a7 */ /* 0x000f2400080010ff */
[----:B----4-:R-:W-:Y:S05]  /*ab40*/  @!P0 BRA `(.L_x_121) ;  /* 0xfffffffc00f08947 */ /* 0x010fea000383ffff */
[----:B------:R-:W-:Y:S05]  /*ab50*/  BRA `(.L_x_120) ;  /* 0xffffffc800907947 */ /* 0x000fea000383ffff */
.L_x_130:
[----:B-1----:R1:W4:Y:S02]  /*ab60*/  SYNCS.PHASECHK.TRANS64.TRYWAIT P0, [R4+URZ+0x60], R3 ;  /* 0x00006003040075a7 */ /* 0x00232400080011ff */
[----:B----4-:R-:W-:Y:S05]  /*ab70*/  @!P0 NANOSLEEP.SYNCS 0x989680 ;  /* 0x009896800000895d */ /* 0x010fea0003900000 */
[----:B------:R-:W4:Y:S02]  /*ab80*/  @!P0 SYNCS.PHASECHK.TRANS64 P0, [R4+URZ+0x60], R3 ;  /* 0x00006003040085a7 */ /* 0x000f2400080010ff */
[----:B----4-:R-:W-:Y:S05]  /*ab90*/  @!P0 BRA `(.L_x_130) ;  /* 0xfffffffc00f08947 */ /* 0x010fea000383ffff */
[----:B------:R-:W-:Y:S05]  /*aba0*/  BRA `(.L_x_129) ;  /* 0xffffffdc008c7947 */ /* 0x000fea000383ffff */
        .weak           $__internal_0_$__cuda_sm10x_tcgen05_guardrail_trap_col_being_dealloced_not_returned_by_alloc
        .type           $__internal_0_$__cuda_sm10x_tcgen05_guardrail_trap_col_being_dealloced_not_returned_by_alloc,@function
        .size           $__internal_0_$__cuda_sm10x_tcgen05_guardrail_trap_col_being_dealloced_not_returned_by_alloc,($__internal_1_$__cuda_sm10x_tcgen05_guardrail_trap_phase_invalid_during_alloc - $__internal_0_$__cuda_sm10x_tcgen05_guardrail_trap_col_being_dealloced_not_returned_by_alloc)
$__internal_0_$__cuda_sm10x_tcgen05_guardrail_trap_col_being_dealloced_not_returned_by_alloc:
[----:B------:R-:W-:Y:S05]  /*abb0*/  BPT.TRAP 0x1 ;  /* 0x000000040000795c */ /* 0x000fea0000300000 */
[----:B------:R-:W-:-:S04]  /*abc0*/  HFMA2 R3, -RZ, RZ, 0, 0 ;  /* 0x00000000ff037431 */ /* 0x000fc800000001ff */
[----:B------:R-:W-:Y:S05]  /*abd0*/  RET.REL.NODEC R2 `(_ZN7cutlass13device_kernelINS_4gemm6kernel13GemmUniversalIN4cute5tupleIJiiiiEEENS1_10collective13CollectiveMmaINS1_35MainloopSm100TmaUmmaWarpSpecializedILi6ELi2ELi2ENS5_IJNS4_1CILi2EEENSA_ILi1EEESC_EEEEENS5_IJNSA_ILi256EEENSA_ILi192EEENSA_ILi64EEEEEENS_10bfloat16_tENS5_IJlSC_lEEESJ_SK_NS4_8TiledMMAINS4_8MMA_AtomIJNS4_26SM100_MMA_F16BF16_2x1SM_SSISJ_SJ_fLi256ELi192ELNS4_4UMMA5MajorE0ELSP_0ELNSO_7ScaleInE0ELSQ_0EEEEEENS4_6LayoutINS5_IJSC_SC_SC_EEENS5_IJNSA_ILi0EEESV_SV_EEEEENS5_IJNS4_10UnderscoreESY_SY_EEEEENS4_18SM100_TMA_2SM_LOADENS4_14ComposedLayoutINS4_7SwizzleILi3ELi4ELi3EEENS4_18smem_ptr_flag_bitsILi16EEENST_INS5_IJNSA_ILi8EEESH_EEENS5_IJSH_SC_EEEEEEEvNS4_8identityES11_S1B_vS1C_EENS_8epilogue10collective18CollectiveEpilogueINS1E_23Sm100TmaWarpSpecializedILi3ELi2ELi64ELb1ELb0EEEJNS5_IJNSA_ILi128EEESG_SH_EEENS5_IJNST_IS1J_SC_EENST_ISH_SC_EEEEESJ_SK_SJ_SK_NS1E_6fusion15FusionCallbacksIS1I_NS1O_17LinearCombinationISJ_fSJ_fLNS_15FloatRoundStyleE2EEES1K_S1N_JEEENS4_5SM1004TMEM4LOAD26SM100_TMEM_LOAD_32dp32b64xENS4_13SM90_TMA_LOADES1B_NS4_39AutoVectorizingCopyWithAssumedAlignmentILi128EEENS4_14SM90_TMA_STOREES1B_S20_S20_EEEvvEEEEvNT_6ParamsE) ;  /* 0xffffff5402087950 */ /* 0x000fea0003c3ffff */
        .weak           $__internal_1_$__cuda_sm10x_tcgen05_guardrail_trap_phase_invalid_during_alloc
        .type           $__internal_1_$__cuda_sm10x_tcgen05_guardrail_trap_phase_invalid_during_alloc,@function
        .size           $__internal_1_$__cuda_sm10x_tcgen05_guardrail_trap_phase_invalid_during_alloc,($__internal_2_$__cuda_sm10x_tcgen05_guardrail_trap_unallocated_columns_being_dealloced - $__internal_1_$__cuda_sm10x_tcgen05_guardrail_trap_phase_invalid_during_alloc)
$__internal_1_$__cuda_sm10x_tcgen05_guardrail_trap_phase_invalid_during_alloc:
[----:B------:R-:W-:Y:S05]  /*abe0*/  BPT.TRAP 0x1 ;  /* 0x000000040000795c */ /* 0x000fea0000300000 */
[----:B------:R-:W-:-:S04]  /*abf0*/  MOV R3, 0x0 ;  /* 0x0000000000037802 */ /* 0x000fc80000000f00 */
[----:B------:R-:W-:Y:S05]  /*ac00*/  RET.REL.NODEC R2 `(_ZN7cutlass13device_kernelINS_4gemm6kernel13GemmUniversalIN4cute5tupleIJiiiiEEENS1_10collective13CollectiveMmaINS1_35MainloopSm100TmaUmmaWarpSpecializedILi6ELi2ELi2ENS5_IJNS4_1CILi2EEENSA_ILi1EEESC_EEEEENS5_IJNSA_ILi256EEENSA_ILi192EEENSA_ILi64EEEEEENS_10bfloat16_tENS5_IJlSC_lEEESJ_SK_NS4_8TiledMMAINS4_8MMA_AtomIJNS4_26SM100_MMA_F16BF16_2x1SM_SSISJ_SJ_fLi256ELi192ELNS4_4UMMA5MajorE0ELSP_0ELNSO_7ScaleInE0ELSQ_0EEEEEENS4_6LayoutINS5_IJSC_SC_SC_EEENS5_IJNSA_ILi0EEESV_SV_EEEEENS5_IJNS4_10UnderscoreESY_SY_EEEEENS4_18SM100_TMA_2SM_LOADENS4_14ComposedLayoutINS4_7SwizzleILi3ELi4ELi3EEENS4_18smem_ptr_flag_bitsILi16EEENST_INS5_IJNSA_ILi8EEESH_EEENS5_IJSH_SC_EEEEEEEvNS4_8identityES11_S1B_vS1C_EENS_8epilogue10collective18CollectiveEpilogueINS1E_23Sm100TmaWarpSpecializedILi3ELi2ELi64ELb1ELb0EEEJNS5_IJNSA_ILi128EEESG_SH_EEENS5_IJNST_IS1J_SC_EENST_ISH_SC_EEEEESJ_SK_SJ_SK_NS1E_6fusion15FusionCallbacksIS1I_NS1O_17LinearCombinationISJ_fSJ_fLNS_15FloatRoundStyleE2EEES1K_S1N_JEEENS4_5SM1004TMEM4LOAD26SM100_TMEM_LOAD_32dp32b64xENS4_13SM90_TMA_LOADES1B_NS4_39AutoVectorizingCopyWithAssumedAlignmentILi128EEENS4_14SM90_TMA_STOREES1B_S20_S20_EEEvvEEEEvNT_6ParamsE) ;  /* 0xffffff5002fc7950 */ /* 0x000fea0003c3ffff */
        .weak           $__internal_2_$__cuda_sm10x_tcgen05_guardrail_trap_unallocated_columns_being_dealloced
        .type           $__internal_2_$__cuda_sm10x_tcgen05_guardrail_trap_unallocated_columns_being_dealloced,@function
        .size           $__internal_2_$__cuda_sm10x_tcgen05_guardrail_trap_unallocated_columns_being_dealloced,(.L_x_184 - $__internal_2_$__cuda_sm10x_tcgen05_guardrail_trap_unallocated_columns_being_dealloced)
$__internal_2_$__cuda_sm10x_tcgen05_guardrail_trap_unallocated_columns_being_dealloced:
[----:B------:R-:W-:Y:S05]  /*ac10*/  BPT.TRAP 0x1 ;  /* 0x000000040000795c */ /* 0x000fea0000300000 */
[----:B------:R-:W-:-:S04]  /*ac20*/  HFMA2 R3, -RZ, RZ, 0, 0 ;  /* 0x00000000ff037431 */ /* 0x000fc800000001ff */
[----:B------:R-:W-:Y:S05]  /*ac30*/  RET.REL.NODEC R2 `(_ZN7cutlass13device_kernelINS_4gemm6kernel13GemmUniversalIN4cute5tupleIJiiiiEEENS1_10collective13CollectiveMmaINS1_35MainloopSm100TmaUmmaWarpSpecializedILi6ELi2ELi2ENS5_IJNS4_1CILi2EEENSA_ILi1EEESC_EEEEENS5_IJNSA_ILi256EEENSA_ILi192EEENSA_ILi64EEEEEENS_10bfloat16_tENS5_IJlSC_lEEESJ_SK_NS4_8TiledMMAINS4_8MMA_AtomIJNS4_26SM100_MMA_F16BF16_2x1SM_SSISJ_SJ_fLi256ELi192ELNS4_4UMMA5MajorE0ELSP_0ELNSO_7ScaleInE0ELSQ_0EEEEEENS4_6LayoutINS5_IJSC_SC_SC_EEENS5_IJNSA_ILi0EEESV_SV_EEEEENS5_IJNS4_10UnderscoreESY_SY_EEEEENS4_18SM100_TMA_2SM_LOADENS4_14ComposedLayoutINS4_7SwizzleILi3ELi4ELi3EEENS4_18smem_ptr_flag_bitsILi16EEENST_INS5_IJNSA_ILi8EEESH_EEENS5_IJSH_SC_EEEEEEEvNS4_8identityES11_S1B_vS1C_EENS_8epilogue10collective18CollectiveEpilogueINS1E_23Sm100TmaWarpSpecializedILi3ELi2ELi64ELb1ELb0EEEJNS5_IJNSA_ILi128EEESG_SH_EEENS5_IJNST_IS1J_SC_EENST_ISH_SC_EEEEESJ_SK_SJ_SK_NS1E_6fusion15FusionCallbacksIS1I_NS1O_17LinearCombinationISJ_fSJ_fLNS_15FloatRoundStyleE2EEES1K_S1N_JEEENS4_5SM1004TMEM4LOAD26SM100_TMEM_LOAD_32dp32b64xENS4_13SM90_TMA_LOADES1B_NS4_39AutoVectorizingCopyWithAssumedAlignmentILi128EEENS4_14SM90_TMA_STOREES1B_S20_S20_EEEvvEEEEvNT_6ParamsE) ;  /* 0xffffff5002f07950 */ /* 0x000fea0003c3ffff */
.L_x_183:
[----:B------:R-:W-:-:S00]  /*ac40*/  BRA `(.L_x_183) ;  /* 0xfffffffc00fc7947 */ /* 0x000fc0000383ffff */
[----:B------:R-:W-:-:S00]  /*ac50*/  NOP ;  /* 0x0000000000007918 */ /* 0x000fc00000000000 */
        /* <DEDUP_REMOVED lines=10> */
.L_x_184:


//--------------------- .nv.global.init           --------------------------
	.section	.nv.global.init,"aw",@progbits
.nv.global.init:
	.type		$str$27,@object
	.size		$str$27,($str$28 - $str$27)
$str$27:
        /*0000*/ 	.byte	0x28, 0x61, 0x64, 0x64, 0x72, 0x65, 0x73, 0x73, 0x20, 0x26, 0x20, 0x6d, 0x61, 0x73, 0x6b, 0x29
        /*0010*/ 	.byte	0x20, 0x3d, 0x3d, 0x20, 0x30, 0x00
	.type		$str$28,@object
	.size		$str$28,($str$26 - $str$28)
$str$28:
        /*0016*/ 	.byte	0x2f, 0x74, 0x6d, 0x70, 0x2f, 0x63, 0x75, 0x74, 0x6c, 0x61, 0x73, 0x73, 0x5f, 0x73, 0x77, 0x65
        /*0026*/ 	.byte	0x65, 0x70, 0x5f, 0x73, 0x72, 0x63, 0x2f, 0x69, 0x6e, 0x63, 0x6c, 0x75, 0x64, 0x65, 0x2f, 0x63
        /*0036*/ 	.byte	0x75, 0x74, 0x65, 0x2f, 0x70, 0x6f, 0x69, 0x6e, 0x74, 0x65, 0x72, 0x5f, 0x66, 0x6c, 0x61, 0x67
        /*0046*/ 	.byte	0x67, 0x65, 0x64, 0x2e, 0x68, 0x70, 0x70, 0x00
	.type		$str$26,@object
	.size		$str$26,($str$25 - $str$26)
$str$26:
        /*004e*/ 	.byte	0x2f, 0x74, 0x6d, 0x70, 0x2f, 0x63, 0x75, 0x74, 0x6c, 0x61, 0x73, 0x73, 0x5f, 0x73, 0x77, 0x65
        /*005e*/ 	.byte	0x65, 0x70, 0x5f, 0x73, 0x72, 0x63, 0x2f, 0x69, 0x6e, 0x63, 0x6c, 0x75, 0x64, 0x65, 0x2f, 0x63
        /*006e*/ 	.byte	0x75, 0x74, 0x65, 0x2f, 0x61, 0x74, 0x6f, 0x6d, 0x2f, 0x63, 0x6f, 0x70, 0x79, 0x5f, 0x74, 0x72
        /*007e*/ 	.byte	0x61, 0x69, 0x74, 0x73, 0x5f, 0x73, 0x6d, 0x31, 0x30, 0x30, 0x2e, 0x68, 0x70, 0x70, 0x00
	.type		$str$25,@object
	.size		$str$25,(__unnamed_1 - $str$25)
$str$25:
        /*008d*/ 	.byte	0x28, 0x28, 0x75, 0x69, 0x6e, 0x74, 0x33, 0x32, 0x5f, 0x74, 0x28, 0x74, 0x68, 0x72, 0x65, 0x61
        /*009d*/ 	.byte	0x64, 0x49, 0x64, 0x78, 0x2e, 0x78, 0x29, 0x20, 0x2f, 0x20, 0x33, 0x32, 0x29, 0x20, 0x25, 0x20
        /*00ad*/ 	.byte	0x34, 0x29, 0x20, 0x3d, 0x3d, 0x20, 0x28, 0x28, 0x28, 0x74, 0x6d, 0x65, 0x6d, 0x5f, 0x61, 0x64
        /*00bd*/ 	.byte	0x64, 0x72, 0x20, 0x3e, 0x3e, 0x20, 0x31, 0x36, 0x29, 0x20, 0x2f, 0x20, 0x33, 0x32, 0x29, 0x20
        /*00cd*/ 	.byte	0x25, 0x20, 0x34, 0x29, 0x00
	.type		__unnamed_1,@object
	.size		__unnamed_1,(__unnamed_2 - __unnamed_1)
__unnamed_1:
        /*00d2*/ 	.byte	0x61, 0x75, 0x74, 0x6f, 0x20, 0x63, 0x75, 0x74, 0x65, 0x3a, 0x3a, 0x61, 0x73, 0x5f, 0x70, 0x6f
        /* <DEDUP_REMOVED lines=24> */
        /*0262*/ 	.byte	0x38, 0x31, 0x39, 0x32, 0x3e, 0x3e, 0x3e, 0x3e, 0x5d, 0x00
	.type		__unnamed_2,@object
	.size		__unnamed_2,(.L_2 - __unnamed_2)
__unnamed_2:
        /* <DEDUP_REMOVED lines=43> */
        /*051c*/ 	.byte	0x74, 0x65, 0x3a, 0x3a, 0x43, 0x3c, 0x30, 0x3e, 0x3e, 0x3e, 0x3e, 0x5d, 0x00
.L_2:


//--------------------- .nv.shared._ZN7cutlass13device_kernelINS_4gemm6kernel13GemmUniversalIN4cute5tupleIJiiiiEEENS1_10collective13CollectiveMmaINS1_35MainloopSm100TmaUmmaWarpSpecializedILi6ELi2ELi2ENS5_IJNS4_1CILi2EEENSA_ILi1EEESC_EEEEENS5_IJNSA_ILi256EEENSA_ILi192EEENSA_ILi64EEEEEENS_10bfloat16_tENS5_IJlSC_lEEESJ_SK_NS4_8TiledMMAINS4_8MMA_AtomIJNS4_26SM100_MMA_F16BF16_2x1SM_SSISJ_SJ_fLi256ELi192ELNS4_4UMMA5MajorE0ELSP_0ELNSO_7ScaleInE0ELSQ_0EEEEEENS4_6LayoutINS5_IJSC_SC_SC_EEENS5_IJNSA_ILi0EEESV_SV_EEEEENS5_IJNS4_10UnderscoreESY_SY_EEEEENS4_18SM100_TMA_2SM_LOADENS4_14ComposedLayoutINS4_7SwizzleILi3ELi4ELi3EEENS4_18smem_ptr_flag_bitsILi16EEENST_INS5_IJNSA_ILi8EEESH_EEENS5_IJSH_SC_EEEEEEEvNS4_8identityES11_S1B_vS1C_EENS_8epilogue10collective18CollectiveEpilogueINS1E_23Sm100TmaWarpSpecializedILi3ELi2ELi64ELb1ELb0EEEJNS5_IJNSA_ILi128EEESG_SH_EEENS5_IJNST_IS1J_SC_EENST_ISH_SC_EEEEESJ_SK_SJ_SK_NS1E_6fusion15FusionCallbacksIS1I_NS1O_17LinearCombinationISJ_fSJ_fLNS_15FloatRoundStyleE2EEES1K_S1N_JEEENS4_5SM1004TMEM4LOAD26SM100_TMEM_LOAD_32dp32b64xENS4_13SM90_TMA_LOADES1B_NS4_39AutoVectorizingCopyWithAssumedAlignmentILi128EEENS4_14SM90_TMA_STOREES1B_S20_S20_EEEvvEEEEvNT_6ParamsE --------------------------
	.section	.nv.shared._ZN7cutlass13device_kernelINS_4gemm6kernel13GemmUniversalIN4cute5tupleIJiiiiEEENS1_10collective13CollectiveMmaINS1_35MainloopSm100TmaUmmaWarpSpecializedILi6ELi2ELi2ENS5_IJNS4_1CILi2EEENSA_ILi1EEESC_EEEEENS5_IJNSA_ILi256EEENSA_ILi192EEENSA_ILi64EEEEEENS_10bfloat16_tENS5_IJlSC_lEEESJ_SK_NS4_8TiledMMAINS4_8MMA_AtomIJNS4_26SM100_MMA_F16BF16_2x1SM_SSISJ_SJ_fLi256ELi192ELNS4_4UMMA5MajorE0ELSP_0ELNSO_7ScaleInE0ELSQ_0EEEEEENS4_6LayoutINS5_IJSC_SC_SC_EEENS5_IJNSA_ILi0EEESV_SV_EEEEENS5_IJNS4_10UnderscoreESY_SY_EEEEENS4_18SM100_TMA_2SM_LOADENS4_14ComposedLayoutINS4_7SwizzleILi3ELi4ELi3EEENS4_18smem_ptr_flag_bitsILi16EEENST_INS5_IJNSA_ILi8EEESH_EEENS5_IJSH_SC_EEEEEEEvNS4_8identityES11_S1B_vS1C_EENS_8epilogue10collective18CollectiveEpilogueINS1E_23Sm100TmaWarpSpecializedILi3ELi2ELi64ELb1ELb0EEEJNS5_IJNSA_ILi128EEESG_SH_EEENS5_IJNST_IS1J_SC_EENST_ISH_SC_EEEEESJ_SK_SJ_SK_NS1E_6fusion15FusionCallbacksIS1I_NS1O_17LinearCombinationISJ_fSJ_fLNS_15FloatRoundStyleE2EEES1K_S1N_JEEENS4_5SM1004TMEM4LOAD26SM100_TMEM_LOAD_32dp32b64xENS4_13SM90_TMA_LOADES1B_NS4_39AutoVectorizingCopyWithAssumedAlignmentILi128EEENS4_14SM90_TMA_STOREES1B_S20_S20_EEEvvEEEEvNT_6ParamsE,"aw",@nobits
	.sectionflags	@""
	.align	16
	.zero		1024


//--------------------- .nv.shared.reserved.0     --------------------------
	.section	.nv.shared.reserved.0,"aw",@nobits
	.weak		__nv_reservedSMEM_offset_0_alias
	.size		__nv_reservedSMEM_offset_0_alias, 0, 64
	.other		__nv_reservedSMEM_offset_0_alias,@"STO_CUDA_RESERVED_SHARED STV_DEFAULT"
__nv_reservedSMEM_offset_0_alias:
	.zero		0
.nv.shared.reserved.0:
	.zero		64
	.weak		__nv_reservedSMEM_tcgen05_partition
	.type		__nv_reservedSMEM_tcgen05_partition,@object
	.size		__nv_reservedSMEM_tcgen05_partition,(.L_0 - __nv_reservedSMEM_tcgen05_partition)
__nv_reservedSMEM_tcgen05_partition:
	.zero		32
.L_0:


//--------------------- .nv.global                --------------------------
	.section	.nv.global,"aw",@nobits
.nv.global:
	.type		_ZN40_INTERNAL_4b46c981_4_k_cu_3dbd760c_287324cute1_E,@object
	.size		_ZN40_INTERNAL_4b46c981_4_k_cu_3dbd760c_287324cute1_E,(_ZN40_INTERNAL_4b46c981_4_k_cu_3dbd760c_287324cuda3std3__45__cpo6cbeginE - _ZN40_INTERNAL_4b46c981_4_k_cu_3dbd760c_287324cute1_E)
_ZN40_INTERNAL_4b46c981_4_k_cu_3dbd760c_287324cute1_E:
	.zero		1
	.type		_ZN40_INTERNAL_4b46c981_4_k_cu_3dbd760c_287324cuda3std3__45__cpo6cbeginE,@object
	.size		_ZN40_INTERNAL_4b46c981_4_k_cu_3dbd760c_287324cuda3std3__45__cpo6cbeginE,(_ZN40_INTERNAL_4b46c981_4_k_cu_3dbd760c_287324cuda3std3__48in_placeE - _ZN40_INTERNAL_4b46c981_4_k_cu_3dbd760c_287324cuda3std3__45__cpo6cbeginE)
_ZN40_INTERNAL_4b46c981_4_k_cu_3dbd760c_287324cuda3std3__45__cpo6cbeginE:
	.zero		1
	.type		_ZN40_INTERNAL_4b46c981_4_k_cu_3dbd760c_287324cuda3std3__48in_placeE,@object
	.size		_ZN40_INTERNAL_4b46c981_4_k_cu_3dbd760c_287324cuda3std3__48in_placeE,(_ZN40_INTERNAL_4b46c981_4_k_cu_3dbd760c_287324cuda3std6ranges3__45__cpo9iter_moveE - _ZN40_INTERNAL_4b46c981_4_k_cu_3dbd760c_287324cuda3std3__48in_placeE)
_ZN40_INTERNAL_4b46c981_4_k_cu_3dbd760c_287324cuda3std3__48in_placeE:
	.zero		1
	.type		_ZN40_INTERNAL_4b46c981_4_k_cu_3dbd760c_287324cuda3std6ranges3__45__cpo9iter_moveE,@object
	.size		_ZN40_INTERNAL_4b46c981_4_k_cu_3dbd760c_287324cuda3std6ranges3__45__cpo9iter_moveE,(_ZN40_INTERNAL_4b46c981_4_k_cu_3dbd760c_287324cuda3std3__45__cpo5beginE - _ZN40_INTERNAL_4b46c981_4_k_cu_3dbd760c_287324cuda3std6ranges3__45__cpo9iter_moveE)
_ZN40_INTERNAL_4b46c981_4_k_cu_3dbd760c_287324cuda3std6ranges3__45__cpo9iter_moveE:
	.zero		1
	.type		_ZN40_INTERNAL_4b46c981_4_k_cu_3dbd760c_287324cuda3std3__45__cpo5beginE,@object
	.size		_ZN40_INTERNAL_4b46c981_4_k_cu_3dbd760c_287324cuda3std3__45__cpo5beginE,(_ZN40_INTERNAL_4b46c981_4_k_cu_3dbd760c_287324cuda3std3__442_GLOBAL__N__4b46c981_4_k_cu_3dbd760c_287326ignoreE - _ZN40_INTERNAL_4b46c981_4_k_cu_3dbd760c_287324cuda3std3__45__cpo5beginE)
_ZN40_INTERNAL_4b46c981_4_k_cu_3dbd760c_287324cuda3std3__45__cpo5beginE:
	.zero		1
	.type		_ZN40_INTERNAL_4b46c981_4_k_cu_3dbd760c_287324cuda3std3__442_GLOBAL__N__4b46c981_4_k_cu_3dbd760c_287326ignoreE,@object
	.size		_ZN40_INTERNAL_4b46c981_4_k_cu_3dbd760c_287324cuda3std3__442_GLOBAL__N__4b46c981_4_k_cu_3dbd760c_287326ignoreE,(_ZN40_INTERNAL_4b46c981_4_k_cu_3dbd760c_287324cute7productE - _ZN40_INTERNAL_4b46c981_4_k_cu_3dbd760c_287324cuda3std3__442_GLOBAL__N__4b46c981_4_k_cu_3dbd760c_287326ignoreE)
_ZN40_INTERNAL_4b46c981_4_k_cu_3dbd760c_287324cuda3std3__442_GLOBAL__N__4b46c981_4_k_cu_3dbd760c_287326ignoreE:
	.zero		1
	.type		_ZN40_INTERNAL_4b46c981_4_k_cu_3dbd760c_287324cute7productE,@object
	.size		_ZN40_INTERNAL_4b46c981_4_k_cu_3dbd760c_287324cute7productE,(_ZN40_INTERNAL_4b46c981_4_k_cu_3dbd760c_287324cuda3std3__45__cpo3endE - _ZN40_INTERNAL_4b46c981_4_k_cu_3dbd760c_287324cute7productE)
_ZN40_INTERNAL_4b46c981_4_k_cu_3dbd760c_287324cute7productE:
	.zero		1
	.type		_ZN40_INTERNAL_4b46c981_4_k_cu_3dbd760c_287324cuda3std3__45__cpo3endE,@object
	.size		_ZN40_INTERNAL_4b46c981_4_k_cu_3dbd760c_287324cuda3std3__45__cpo3endE,(_ZN40_INTERNAL_4b46c981_4_k_cu_3dbd760c_287324cuda3std3__419piecewise_constructE - _ZN40_INTERNAL_4b46c981_4_k_cu_3dbd760c_287324cuda3std3__45__cpo3endE)
_ZN40_INTERNAL_4b46c981_4_k_cu_3dbd760c_287324cuda3std3__45__cpo3endE:
	.zero		1
	.type		_ZN40_INTERNAL_4b46c981_4_k_cu_3dbd760c_287324cuda3std3__419piecewise_constructE,@object
	.size		_ZN40_INTERNAL_4b46c981_4_k_cu_3dbd760c_287324cuda3std3__419piecewise_constructE,(_ZN40_INTERNAL_4b46c981_4_k_cu_3dbd760c_287324cuda3std3__45__cpo4cendE - _ZN40_INTERNAL_4b46c981_4_k_cu_3dbd760c_287324cuda3std3__419piecewise_constructE)
_ZN40_INTERNAL_4b46c981_4_k_cu_3dbd760c_287324cuda3std3__419piecewise_constructE:
	.zero		1
	.type		_ZN40_INTERNAL_4b46c981_4_k_cu_3dbd760c_287324cuda3std3__45__cpo4cendE,@object
	.size		_ZN40_INTERNAL_4b46c981_4_k_cu_3dbd760c_287324cuda3std3__45__cpo4cendE,(_ZN40_INTERNAL_4b46c981_4_k_cu_3dbd760c_287324cuda3std6ranges3__45__cpo4swapE - _ZN40_INTERNAL_4b46c981_4_k_cu_3dbd760c_287324cuda3std3__45__cpo4cendE)
_ZN40_INTERNAL_4b46c981_4_k_cu_3dbd760c_287324cuda3std3__45__cpo4cendE:
	.zero		1
	.type		_ZN40_INTERNAL_4b46c981_4_k_cu_3dbd760c_287324cuda3std6ranges3__45__cpo4swapE,@object
	.size		_ZN40_INTERNAL_4b46c981_4_k_cu_3dbd760c_287324cuda3std6ranges3__45__cpo4swapE,(.L_10 - _ZN40_INTERNAL_4b46c981_4_k_cu_3dbd760c_287324cuda3std6ranges3__45__cpo4swapE)
_ZN40_INTERNAL_4b46c981_4_k_cu_3dbd760c_287324cuda3std6ranges3__45__cpo4swapE:
	.zero		1
.L_10:


//--------------------- .nv.constant0._ZN7cutlass13device_kernelINS_4gemm6kernel13GemmUniversalIN4cute5tupleIJiiiiEEENS1_10collective13CollectiveMmaINS1_35MainloopSm100TmaUmmaWarpSpecializedILi6ELi2ELi2ENS5_IJNS4_1CILi2EEENSA_ILi1EEESC_EEEEENS5_IJNSA_ILi256EEENSA_ILi192EEENSA_ILi64EEEEEENS_10bfloat16_tENS5_IJlSC_lEEESJ_SK_NS4_8TiledMMAINS4_8MMA_AtomIJNS4_26SM100_MMA_F16BF16_2x1SM_SSISJ_SJ_fLi256ELi192ELNS4_4UMMA5MajorE0ELSP_0ELNSO_7ScaleInE0ELSQ_0EEEEEENS4_6LayoutINS5_IJSC_SC_SC_EEENS5_IJNSA_ILi0EEESV_SV_EEEEENS5_IJNS4_10UnderscoreESY_SY_EEEEENS4_18SM100_TMA_2SM_LOADENS4_14ComposedLayoutINS4_7SwizzleILi3ELi4ELi3EEENS4_18smem_ptr_flag_bitsILi16EEENST_INS5_IJNSA_ILi8EEESH_EEENS5_IJSH_SC_EEEEEEEvNS4_8identityES11_S1B_vS1C_EENS_8epilogue10collective18CollectiveEpilogueINS1E_23Sm100TmaWarpSpecializedILi3ELi2ELi64ELb1ELb0EEEJNS5_IJNSA_ILi128EEESG_SH_EEENS5_IJNST_IS1J_SC_EENST_ISH_SC_EEEEESJ_SK_SJ_SK_NS1E_6fusion15FusionCallbacksIS1I_NS1O_17LinearCombinationISJ_fSJ_fLNS_15FloatRoundStyleE2EEES1K_S1N_JEEENS4_5SM1004TMEM4LOAD26SM100_TMEM_LOAD_32dp32b64xENS4_13SM90_TMA_LOADES1B_NS4_39AutoVectorizingCopyWithAssumedAlignmentILi128EEENS4_14SM90_TMA_STOREES1B_S20_S20_EEEvvEEEEvNT_6ParamsE --------------------------
	.section	.nv.constant0._ZN7cutlass13device_kernelINS_4gemm6kernel13GemmUniversalIN4cute5tupleIJiiiiEEENS1_10collective13CollectiveMmaINS1_35MainloopSm100TmaUmmaWarpSpecializedILi6ELi2ELi2ENS5_IJNS4_1CILi2EEENSA_ILi1EEESC_EEEEENS5_IJNSA_ILi256EEENSA_ILi192EEENSA_ILi64EEEEEENS_10bfloat16_tENS5_IJlSC_lEEESJ_SK_NS4_8TiledMMAINS4_8MMA_AtomIJNS4_26SM100_MMA_F16BF16_2x1SM_SSISJ_SJ_fLi256ELi192ELNS4_4UMMA5MajorE0ELSP_0ELNSO_7ScaleInE0ELSQ_0EEEEEENS4_6LayoutINS5_IJSC_SC_SC_EEENS5_IJNSA_ILi0EEESV_SV_EEEEENS5_IJNS4_10UnderscoreESY_SY_EEEEENS4_18SM100_TMA_2SM_LOADENS4_14ComposedLayoutINS4_7SwizzleILi3ELi4ELi3EEENS4_18smem_ptr_flag_bitsILi16EEENST_INS5_IJNSA_ILi8EEESH_EEENS5_IJSH_SC_EEEEEEEvNS4_8identityES11_S1B_vS1C_EENS_8epilogue10collective18CollectiveEpilogueINS1E_23Sm100TmaWarpSpecializedILi3ELi2ELi64ELb1ELb0EEEJNS5_IJNSA_ILi128EEESG_SH_EEENS5_IJNST_IS1J_SC_EENST_ISH_SC_EEEEESJ_SK_SJ_SK_NS1E_6fusion15FusionCallbacksIS1I_NS1O_17LinearCombinationISJ_fSJ_fLNS_15FloatRoundStyleE2EEES1K_S1N_JEEENS4_5SM1004TMEM4LOAD26SM100_TMEM_LOAD_32dp32b64xENS4_13SM90_TMA_LOADES1B_NS4_39AutoVectorizingCopyWithAssumedAlignmentILi128EEENS4_14SM90_TMA_STOREES1B_S20_S20_EEEvvEEEEvNT_6ParamsE,"a",@progbits
	.sectionflags	@""
	.align	4
.nv.constant0._ZN7cutlass13device_kernelINS_4gemm6kernel13GemmUniversalIN4cute5tupleIJiiiiEEENS1_10collective13CollectiveMmaINS1_35MainloopSm100TmaUmmaWarpSpecializedILi6ELi2ELi2ENS5_IJNS4_1CILi2EEENSA_ILi1EEESC_EEEEENS5_IJNSA_ILi256EEENSA_ILi192EEENSA_ILi64EEEEEENS_10bfloat16_tENS5_IJlSC_lEEESJ_SK_NS4_8TiledMMAINS4_8MMA_AtomIJNS4_26SM100_MMA_F16BF16_2x1SM_SSISJ_SJ_fLi256ELi192ELNS4_4UMMA5MajorE0ELSP_0ELNSO_7ScaleInE0ELSQ_0EEEEEENS4_6LayoutINS5_IJSC_SC_SC_EEENS5_IJNSA_ILi0EEESV_SV_EEEEENS5_IJNS4_10UnderscoreESY_SY_EEEEENS4_18SM100_TMA_2SM_LOADENS4_14ComposedLayoutINS4_7SwizzleILi3ELi4ELi3EEENS4_18smem_ptr_flag_bitsILi16EEENST_INS5_IJNSA_ILi8EEESH_EEENS5_IJSH_SC_EEEEEEEvNS4_8identityES11_S1B_vS1C_EENS_8epilogue10collective18CollectiveEpilogueINS1E_23Sm100TmaWarpSpecializedILi3ELi2ELi64ELb1ELb0EEEJNS5_IJNSA_ILi128EEESG_SH_EEENS5_IJNST_IS1J_SC_EENST_ISH_SC_EEEEESJ_SK_SJ_SK_NS1E_6fusion15FusionCallbacksIS1I_NS1O_17LinearCombinationISJ_fSJ_fLNS_15FloatRoundStyleE2EEES1K_S1N_JEEENS4_5SM1004TMEM4LOAD26SM100_TMEM_LOAD_32dp32b64xENS4_13SM90_TMA_LOADES1B_NS4_39AutoVectorizingCopyWithAssumedAlignmentILi128EEENS4_14SM90_TMA_STOREES1B_S20_S20_EEEvvEEEEvNT_6ParamsE:
	.zero		2944


//--------------------- SYMBOLS --------------------------

	.type		.nv.reservedSmem.offset0,@object
	.size		.nv.reservedSmem.offset0,0x4
	.type		.nv.reservedSmem.cap,@object
	.size		.nv.reservedSmem.cap,0x4
	.type		__assertfail,@function
